//
// Generated by NVIDIA NVVM Compiler
//
// Compiler Build ID: CL-36424714
// Cuda compilation tools, release 13.0, V13.0.88
// Based on NVVM 20.0.0
//

.version 9.0
.target sm_100
.address_size 64

	// .globl	_ZN3cub18CUB_300001_SM_10006detail11EmptyKernelIvEEvv
.global .align 1 .b8 _ZN34_INTERNAL_75eac88f_4_k_cu_81a6e8b64cuda3std3__45__cpo5beginE[1];
.global .align 1 .b8 _ZN34_INTERNAL_75eac88f_4_k_cu_81a6e8b64cuda3std3__45__cpo3endE[1];
.global .align 1 .b8 _ZN34_INTERNAL_75eac88f_4_k_cu_81a6e8b64cuda3std3__45__cpo6cbeginE[1];
.global .align 1 .b8 _ZN34_INTERNAL_75eac88f_4_k_cu_81a6e8b64cuda3std3__45__cpo4cendE[1];
.global .align 1 .b8 _ZN34_INTERNAL_75eac88f_4_k_cu_81a6e8b64cuda3std3__45__cpo6rbeginE[1];
.global .align 1 .b8 _ZN34_INTERNAL_75eac88f_4_k_cu_81a6e8b64cuda3std3__45__cpo4rendE[1];
.global .align 1 .b8 _ZN34_INTERNAL_75eac88f_4_k_cu_81a6e8b64cuda3std3__45__cpo7crbeginE[1];
.global .align 1 .b8 _ZN34_INTERNAL_75eac88f_4_k_cu_81a6e8b64cuda3std3__45__cpo5crendE[1];
.global .align 1 .b8 _ZN34_INTERNAL_75eac88f_4_k_cu_81a6e8b64cuda3std3__436_GLOBAL__N__75eac88f_4_k_cu_81a6e8b66ignoreE[1];
.global .align 1 .b8 _ZN34_INTERNAL_75eac88f_4_k_cu_81a6e8b64cuda3std3__419piecewise_constructE[1];
.global .align 1 .b8 _ZN34_INTERNAL_75eac88f_4_k_cu_81a6e8b64cuda3std3__48in_placeE[1];
.global .align 1 .b8 _ZN34_INTERNAL_75eac88f_4_k_cu_81a6e8b64cuda3std3__420unreachable_sentinelE[1];
.global .align 1 .b8 _ZN34_INTERNAL_75eac88f_4_k_cu_81a6e8b64cuda3std3__47nulloptE[1];
.global .align 1 .b8 _ZN34_INTERNAL_75eac88f_4_k_cu_81a6e8b64cuda3std3__48unexpectE[1];
.global .align 1 .b8 _ZN34_INTERNAL_75eac88f_4_k_cu_81a6e8b64cuda3std6ranges3__45__cpo4swapE[1];
.global .align 1 .b8 _ZN34_INTERNAL_75eac88f_4_k_cu_81a6e8b64cuda3std6ranges3__45__cpo9iter_moveE[1];
.global .align 1 .b8 _ZN34_INTERNAL_75eac88f_4_k_cu_81a6e8b64cuda3std6ranges3__45__cpo5beginE[1];
.global .align 1 .b8 _ZN34_INTERNAL_75eac88f_4_k_cu_81a6e8b64cuda3std6ranges3__45__cpo3endE[1];
.global .align 1 .b8 _ZN34_INTERNAL_75eac88f_4_k_cu_81a6e8b64cuda3std6ranges3__45__cpo6cbeginE[1];
.global .align 1 .b8 _ZN34_INTERNAL_75eac88f_4_k_cu_81a6e8b64cuda3std6ranges3__45__cpo4cendE[1];
.global .align 1 .b8 _ZN34_INTERNAL_75eac88f_4_k_cu_81a6e8b64cuda3std6ranges3__45__cpo7advanceE[1];
.global .align 1 .b8 _ZN34_INTERNAL_75eac88f_4_k_cu_81a6e8b64cuda3std6ranges3__45__cpo9iter_swapE[1];
.global .align 1 .b8 _ZN34_INTERNAL_75eac88f_4_k_cu_81a6e8b64cuda3std6ranges3__45__cpo4nextE[1];
.global .align 1 .b8 _ZN34_INTERNAL_75eac88f_4_k_cu_81a6e8b64cuda3std6ranges3__45__cpo4prevE[1];
.global .align 1 .b8 _ZN34_INTERNAL_75eac88f_4_k_cu_81a6e8b64cuda3std6ranges3__45__cpo4dataE[1];
.global .align 1 .b8 _ZN34_INTERNAL_75eac88f_4_k_cu_81a6e8b64cuda3std6ranges3__45__cpo5cdataE[1];
.global .align 1 .b8 _ZN34_INTERNAL_75eac88f_4_k_cu_81a6e8b64cuda3std6ranges3__45__cpo4sizeE[1];
.global .align 1 .b8 _ZN34_INTERNAL_75eac88f_4_k_cu_81a6e8b64cuda3std6ranges3__45__cpo5ssizeE[1];
.global .align 1 .b8 _ZN34_INTERNAL_75eac88f_4_k_cu_81a6e8b64cuda3std6ranges3__45__cpo8distanceE[1];
.global .align 1 .b8 _ZN34_INTERNAL_75eac88f_4_k_cu_81a6e8b66thrust24THRUST_300001_SM_1000_NS8cuda_cub3parE[1];
.global .align 1 .b8 _ZN34_INTERNAL_75eac88f_4_k_cu_81a6e8b66thrust24THRUST_300001_SM_1000_NS8cuda_cub10par_nosyncE[1];
.global .align 1 .b8 _ZN34_INTERNAL_75eac88f_4_k_cu_81a6e8b66thrust24THRUST_300001_SM_1000_NS6system6detail10sequential3seqE[1];
.global .align 1 .b8 _ZN34_INTERNAL_75eac88f_4_k_cu_81a6e8b66thrust24THRUST_300001_SM_1000_NS6system3cpp3parE[1];
.global .align 1 .b8 _ZN34_INTERNAL_75eac88f_4_k_cu_81a6e8b66thrust24THRUST_300001_SM_1000_NS12placeholders2_1E[1];
.global .align 1 .b8 _ZN34_INTERNAL_75eac88f_4_k_cu_81a6e8b66thrust24THRUST_300001_SM_1000_NS12placeholders2_2E[1];
.global .align 1 .b8 _ZN34_INTERNAL_75eac88f_4_k_cu_81a6e8b66thrust24THRUST_300001_SM_1000_NS12placeholders2_3E[1];
.global .align 1 .b8 _ZN34_INTERNAL_75eac88f_4_k_cu_81a6e8b66thrust24THRUST_300001_SM_1000_NS12placeholders2_4E[1];
.global .align 1 .b8 _ZN34_INTERNAL_75eac88f_4_k_cu_81a6e8b66thrust24THRUST_300001_SM_1000_NS12placeholders2_5E[1];
.global .align 1 .b8 _ZN34_INTERNAL_75eac88f_4_k_cu_81a6e8b66thrust24THRUST_300001_SM_1000_NS12placeholders2_6E[1];
.global .align 1 .b8 _ZN34_INTERNAL_75eac88f_4_k_cu_81a6e8b66thrust24THRUST_300001_SM_1000_NS12placeholders2_7E[1];
.global .align 1 .b8 _ZN34_INTERNAL_75eac88f_4_k_cu_81a6e8b66thrust24THRUST_300001_SM_1000_NS12placeholders2_8E[1];
.global .align 1 .b8 _ZN34_INTERNAL_75eac88f_4_k_cu_81a6e8b66thrust24THRUST_300001_SM_1000_NS12placeholders2_9E[1];
.global .align 1 .b8 _ZN34_INTERNAL_75eac88f_4_k_cu_81a6e8b66thrust24THRUST_300001_SM_1000_NS12placeholders3_10E[1];
.global .align 1 .b8 _ZN34_INTERNAL_75eac88f_4_k_cu_81a6e8b66thrust24THRUST_300001_SM_1000_NS3seqE[1];
.global .align 1 .b8 _ZN34_INTERNAL_75eac88f_4_k_cu_81a6e8b66thrust24THRUST_300001_SM_1000_NS6deviceE[1];

.visible .entry _ZN3cub18CUB_300001_SM_10006detail11EmptyKernelIvEEvv()
{


	ret;

}
	// .globl	_ZN10cuda_vgicp43init_indices_and_compute_cell_hashes_kernelEPK6float3mfPiPj
.visible .entry _ZN10cuda_vgicp43init_indices_and_compute_cell_hashes_kernelEPK6float3mfPiPj(
	.param .u64 .ptr .align 1 _ZN10cuda_vgicp43init_indices_and_compute_cell_hashes_kernelEPK6float3mfPiPj_param_0,
	.param .u64 _ZN10cuda_vgicp43init_indices_and_compute_cell_hashes_kernelEPK6float3mfPiPj_param_1,
	.param .f32 _ZN10cuda_vgicp43init_indices_and_compute_cell_hashes_kernelEPK6float3mfPiPj_param_2,
	.param .u64 .ptr .align 1 _ZN10cuda_vgicp43init_indices_and_compute_cell_hashes_kernelEPK6float3mfPiPj_param_3,
	.param .u64 .ptr .align 1 _ZN10cuda_vgicp43init_indices_and_compute_cell_hashes_kernelEPK6float3mfPiPj_param_4
)
{
	.reg .pred 	%p<7>;
	.reg .b32 	%r<13>;
	.reg .b32 	%f<16>;
	.reg .b64 	%rd<13>;

	ld.param.u64 	%rd2, [_ZN10cuda_vgicp43init_indices_and_compute_cell_hashes_kernelEPK6float3mfPiPj_param_0];
	ld.param.u64 	%rd5, [_ZN10cuda_vgicp43init_indices_and_compute_cell_hashes_kernelEPK6float3mfPiPj_param_1];
	ld.param.f32 	%f4, [_ZN10cuda_vgicp43init_indices_and_compute_cell_hashes_kernelEPK6float3mfPiPj_param_2];
	ld.param.u64 	%rd3, [_ZN10cuda_vgicp43init_indices_and_compute_cell_hashes_kernelEPK6float3mfPiPj_param_3];
	ld.param.u64 	%rd4, [_ZN10cuda_vgicp43init_indices_and_compute_cell_hashes_kernelEPK6float3mfPiPj_param_4];
	mov.u32 	%r2, %ctaid.x;
	mov.u32 	%r3, %ntid.x;
	mov.u32 	%r4, %tid.x;
	mad.lo.s32 	%r1, %r2, %r3, %r4;
	cvt.s64.s32 	%rd1, %r1;
	setp.le.u64 	%p1, %rd5, %rd1;
	@%p1 bra 	$L__BB1_3;
	cvta.to.global.u64 	%rd6, %rd2;
	mad.lo.s64 	%rd7, %rd1, 12, %rd6;
	ld.global.nc.f32 	%f1, [%rd7];
	ld.global.nc.f32 	%f2, [%rd7+4];
	ld.global.nc.f32 	%f3, [%rd7+8];
	abs.f32 	%f5, %f1;
	setp.equ.f32 	%p2, %f5, 0f7F800000;
	abs.f32 	%f6, %f2;
	setp.equ.f32 	%p3, %f6, 0f7F800000;
	or.pred  	%p4, %p2, %p3;
	abs.f32 	%f8, %f3;
	setp.equ.f32 	%p5, %f8, 0f7F800000;
	or.pred  	%p6, %p4, %p5;
	@%p6 bra 	$L__BB1_3;
	div.rn.f32 	%f10, %f1, %f4;
	cvt.rmi.f32.f32 	%f11, %f10;
	cvt.rzi.s32.f32 	%r5, %f11;
	div.rn.f32 	%f12, %f2, %f4;
	cvt.rmi.f32.f32 	%f13, %f12;
	cvt.rzi.s32.f32 	%r6, %f13;
	div.rn.f32 	%f14, %f3, %f4;
	cvt.rmi.f32.f32 	%f15, %f14;
	cvt.rzi.s32.f32 	%r7, %f15;
	cvta.to.global.u64 	%rd8, %rd3;
	shl.b64 	%rd9, %rd1, 2;
	add.s64 	%rd10, %rd8, %rd9;
	st.global.u32 	[%rd10], %r1;
	mul.lo.s32 	%r8, %r5, 73856093;
	mul.lo.s32 	%r9, %r6, 19349663;
	xor.b32  	%r10, %r9, %r8;
	mul.lo.s32 	%r11, %r7, 83492791;
	xor.b32  	%r12, %r10, %r11;
	cvta.to.global.u64 	%rd11, %rd4;
	add.s64 	%rd12, %rd11, %rd9;
	st.global.u32 	[%rd12], %r12;
$L__BB1_3:
	ret;

}
	// .globl	_ZN10cuda_vgicp26compute_cell_ranges_kernelEPKjPiS2_Pji
.visible .entry _ZN10cuda_vgicp26compute_cell_ranges_kernelEPKjPiS2_Pji(
	.param .u64 .ptr .align 1 _ZN10cuda_vgicp26compute_cell_ranges_kernelEPKjPiS2_Pji_param_0,
	.param .u64 .ptr .align 1 _ZN10cuda_vgicp26compute_cell_ranges_kernelEPKjPiS2_Pji_param_1,
	.param .u64 .ptr .align 1 _ZN10cuda_vgicp26compute_cell_ranges_kernelEPKjPiS2_Pji_param_2,
	.param .u64 .ptr .align 1 _ZN10cuda_vgicp26compute_cell_ranges_kernelEPKjPiS2_Pji_param_3,
	.param .u32 _ZN10cuda_vgicp26compute_cell_ranges_kernelEPKjPiS2_Pji_param_4
)
{
	.reg .pred 	%p<6>;
	.reg .b32 	%r<10>;
	.reg .b64 	%rd<18>;

	ld.param.u64 	%rd3, [_ZN10cuda_vgicp26compute_cell_ranges_kernelEPKjPiS2_Pji_param_0];
	ld.param.u64 	%rd4, [_ZN10cuda_vgicp26compute_cell_ranges_kernelEPKjPiS2_Pji_param_1];
	ld.param.u64 	%rd6, [_ZN10cuda_vgicp26compute_cell_ranges_kernelEPKjPiS2_Pji_param_2];
	ld.param.u64 	%rd5, [_ZN10cuda_vgicp26compute_cell_ranges_kernelEPKjPiS2_Pji_param_3];
	ld.param.u32 	%r3, [_ZN10cuda_vgicp26compute_cell_ranges_kernelEPKjPiS2_Pji_param_4];
	cvta.to.global.u64 	%rd1, %rd6;
	mov.u32 	%r4, %ctaid.x;
	mov.u32 	%r5, %ntid.x;
	mov.u32 	%r6, %tid.x;
	mad.lo.s32 	%r1, %r4, %r5, %r6;
	setp.ge.s32 	%p1, %r1, %r3;
	@%p1 bra 	$L__BB2_7;
	cvta.to.global.u64 	%rd7, %rd3;
	mul.wide.s32 	%rd8, %r1, 4;
	add.s64 	%rd2, %rd7, %rd8;
	ld.global.nc.u32 	%r2, [%rd2];
	setp.eq.s32 	%p2, %r1, 0;
	@%p2 bra 	$L__BB2_3;
	ld.global.nc.u32 	%r7, [%rd2+-4];
	setp.eq.s32 	%p3, %r2, %r7;
	@%p3 bra 	$L__BB2_5;
$L__BB2_3:
	cvta.to.global.u64 	%rd9, %rd4;
	add.s64 	%rd11, %rd9, %rd8;
	st.global.u32 	[%rd11], %r1;
	cvta.to.global.u64 	%rd12, %rd5;
	add.s64 	%rd13, %rd12, %rd8;
	st.global.u32 	[%rd13], %r2;
	setp.lt.s32 	%p4, %r1, 1;
	@%p4 bra 	$L__BB2_5;
	add.s32 	%r8, %r1, -1;
	mul.wide.u32 	%rd14, %r8, 4;
	add.s64 	%rd15, %rd1, %rd14;
	st.global.u32 	[%rd15], %r1;
$L__BB2_5:
	add.s32 	%r9, %r3, -1;
	setp.ne.s32 	%p5, %r1, %r9;
	@%p5 bra 	$L__BB2_7;
	add.s64 	%rd17, %rd1, %rd8;
	st.global.u32 	[%rd17], %r3;
$L__BB2_7:
	ret;

}
	// .globl	_ZN10cuda_vgicp31find_k_nearest_neighbors_kernelEPK6float3mPKjPKiS4_S6_S6_S6_fPi
.visible .entry _ZN10cuda_vgicp31find_k_nearest_neighbors_kernelEPK6float3mPKjPKiS4_S6_S6_S6_fPi(
	.param .u64 .ptr .align 1 _ZN10cuda_vgicp31find_k_nearest_neighbors_kernelEPK6float3mPKjPKiS4_S6_S6_S6_fPi_param_0,
	.param .u64 _ZN10cuda_vgicp31find_k_nearest_neighbors_kernelEPK6float3mPKjPKiS4_S6_S6_S6_fPi_param_1,
	.param .u64 .ptr .align 1 _ZN10cuda_vgicp31find_k_nearest_neighbors_kernelEPK6float3mPKjPKiS4_S6_S6_S6_fPi_param_2,
	.param .u64 .ptr .align 1 _ZN10cuda_vgicp31find_k_nearest_neighbors_kernelEPK6float3mPKjPKiS4_S6_S6_S6_fPi_param_3,
	.param .u64 .ptr .align 1 _ZN10cuda_vgicp31find_k_nearest_neighbors_kernelEPK6float3mPKjPKiS4_S6_S6_S6_fPi_param_4,
	.param .u64 .ptr .align 1 _ZN10cuda_vgicp31find_k_nearest_neighbors_kernelEPK6float3mPKjPKiS4_S6_S6_S6_fPi_param_5,
	.param .u64 .ptr .align 1 _ZN10cuda_vgicp31find_k_nearest_neighbors_kernelEPK6float3mPKjPKiS4_S6_S6_S6_fPi_param_6,
	.param .u64 .ptr .align 1 _ZN10cuda_vgicp31find_k_nearest_neighbors_kernelEPK6float3mPKjPKiS4_S6_S6_S6_fPi_param_7,
	.param .f32 _ZN10cuda_vgicp31find_k_nearest_neighbors_kernelEPK6float3mPKjPKiS4_S6_S6_S6_fPi_param_8,
	.param .u64 .ptr .align 1 _ZN10cuda_vgicp31find_k_nearest_neighbors_kernelEPK6float3mPKjPKiS4_S6_S6_S6_fPi_param_9
)
{
	.local .align 16 .b8 	__local_depot3[160];
	.reg .b64 	%SP;
	.reg .b64 	%SPL;
	.reg .pred 	%p<46>;
	.reg .b32 	%r<152>;
	.reg .b32 	%f<60>;
	.reg .b64 	%rd<63>;

	mov.u64 	%SPL, __local_depot3;
	ld.param.u64 	%rd6, [_ZN10cuda_vgicp31find_k_nearest_neighbors_kernelEPK6float3mPKjPKiS4_S6_S6_S6_fPi_param_0];
	ld.param.u64 	%rd13, [_ZN10cuda_vgicp31find_k_nearest_neighbors_kernelEPK6float3mPKjPKiS4_S6_S6_S6_fPi_param_1];
	ld.param.f32 	%f33, [_ZN10cuda_vgicp31find_k_nearest_neighbors_kernelEPK6float3mPKjPKiS4_S6_S6_S6_fPi_param_8];
	cvta.to.global.u64 	%rd1, %rd6;
	add.u64 	%rd2, %SPL, 0;
	add.u64 	%rd3, %SPL, 80;
	mov.u32 	%r72, %ctaid.x;
	mov.u32 	%r73, %ntid.x;
	mov.u32 	%r74, %tid.x;
	mad.lo.s32 	%r75, %r72, %r73, %r74;
	cvt.s64.s32 	%rd4, %r75;
	setp.le.u64 	%p1, %rd13, %rd4;
	@%p1 bra 	$L__BB3_15;
	mad.lo.s64 	%rd16, %rd4, 12, %rd1;
	ld.global.nc.f32 	%f1, [%rd16];
	ld.global.nc.f32 	%f2, [%rd16+4];
	ld.global.nc.f32 	%f3, [%rd16+8];
	mov.f32 	%f34, 0f7149F2CA;
	st.local.v4.f32 	[%rd2], {%f34, %f34, %f34, %f34};
	mov.b32 	%r109, -1;
	st.local.v4.u32 	[%rd3], {%r109, %r109, %r109, %r109};
	st.local.v4.f32 	[%rd2+16], {%f34, %f34, %f34, %f34};
	st.local.v4.u32 	[%rd3+16], {%r109, %r109, %r109, %r109};
	st.local.v4.f32 	[%rd2+32], {%f34, %f34, %f34, %f34};
	st.local.v4.u32 	[%rd3+32], {%r109, %r109, %r109, %r109};
	st.local.v4.f32 	[%rd2+48], {%f34, %f34, %f34, %f34};
	st.local.v4.u32 	[%rd3+48], {%r109, %r109, %r109, %r109};
	st.local.v4.f32 	[%rd2+64], {%f34, %f34, %f34, %f34};
	st.local.v4.u32 	[%rd3+64], {%r109, %r109, %r109, %r109};
	div.rn.f32 	%f35, %f1, %f33;
	cvt.rmi.f32.f32 	%f36, %f35;
	cvt.rzi.s32.f32 	%r78, %f36;
	div.rn.f32 	%f37, %f2, %f33;
	cvt.rmi.f32.f32 	%f38, %f37;
	cvt.rzi.s32.f32 	%r79, %f38;
	div.rn.f32 	%f39, %f3, %f33;
	cvt.rmi.f32.f32 	%f40, %f39;
	cvt.rzi.s32.f32 	%r80, %f40;
	mul.lo.s32 	%r81, %r78, 73856093;
	mul.lo.s32 	%r82, %r79, 19349663;
	xor.b32  	%r83, %r82, %r81;
	mul.lo.s32 	%r84, %r80, 83492791;
	xor.b32  	%r1, %r83, %r84;
	mov.b32 	%r129, 0;
	mov.u32 	%r110, %r109;
	mov.u32 	%r111, %r109;
	mov.u32 	%r112, %r109;
	mov.u32 	%r113, %r109;
	mov.u32 	%r114, %r109;
	mov.u32 	%r115, %r109;
	mov.u32 	%r116, %r109;
	mov.u32 	%r117, %r109;
	mov.u32 	%r118, %r109;
	mov.u32 	%r119, %r109;
	mov.u32 	%r120, %r109;
	mov.u32 	%r121, %r109;
	mov.u32 	%r122, %r109;
	mov.u32 	%r123, %r109;
	mov.u32 	%r124, %r109;
	mov.u32 	%r125, %r109;
	mov.u32 	%r126, %r109;
	mov.u32 	%r127, %r109;
	mov.u32 	%r128, %r109;
$L__BB3_2:
	mov.u32 	%r22, %r129;
	setp.ne.s32 	%p2, %r22, 0;
	@%p2 bra 	$L__BB3_13;
	ld.param.u64 	%rd61, [_ZN10cuda_vgicp31find_k_nearest_neighbors_kernelEPK6float3mPKjPKiS4_S6_S6_S6_fPi_param_7];
	cvta.to.global.u64 	%rd17, %rd61;
	ld.global.nc.u32 	%r23, [%rd17];
	setp.lt.s32 	%p3, %r23, 1;
	@%p3 bra 	$L__BB3_13;
	mov.b32 	%r130, 0;
$L__BB3_5:
	ld.param.u64 	%rd58, [_ZN10cuda_vgicp31find_k_nearest_neighbors_kernelEPK6float3mPKjPKiS4_S6_S6_S6_fPi_param_4];
	cvta.to.global.u64 	%rd18, %rd58;
	mul.wide.u32 	%rd19, %r130, 4;
	add.s64 	%rd20, %rd18, %rd19;
	ld.global.nc.u32 	%r86, [%rd20];
	setp.ne.s32 	%p4, %r86, %r1;
	@%p4 bra 	$L__BB3_11;
	ld.param.u64 	%rd60, [_ZN10cuda_vgicp31find_k_nearest_neighbors_kernelEPK6float3mPKjPKiS4_S6_S6_S6_fPi_param_6];
	ld.param.u64 	%rd59, [_ZN10cuda_vgicp31find_k_nearest_neighbors_kernelEPK6float3mPKjPKiS4_S6_S6_S6_fPi_param_5];
	cvta.to.global.u64 	%rd21, %rd59;
	add.s64 	%rd23, %rd21, %rd19;
	ld.global.nc.u32 	%r131, [%rd23];
	cvta.to.global.u64 	%rd24, %rd60;
	add.s64 	%rd25, %rd24, %rd19;
	ld.global.nc.u32 	%r26, [%rd25];
	setp.ge.s32 	%p5, %r131, %r26;
	@%p5 bra 	$L__BB3_11;
$L__BB3_7:
	ld.param.u64 	%rd57, [_ZN10cuda_vgicp31find_k_nearest_neighbors_kernelEPK6float3mPKjPKiS4_S6_S6_S6_fPi_param_3];
	cvt.u32.u64 	%r87, %rd4;
	mul.wide.s32 	%rd26, %r131, 4;
	cvta.to.global.u64 	%rd27, %rd57;
	add.s64 	%rd28, %rd27, %rd26;
	ld.global.nc.u32 	%r28, [%rd28];
	setp.eq.s32 	%p6, %r28, %r87;
	@%p6 bra 	$L__BB3_10;
	ld.param.u64 	%rd56, [_ZN10cuda_vgicp31find_k_nearest_neighbors_kernelEPK6float3mPKjPKiS4_S6_S6_S6_fPi_param_0];
	cvta.to.global.u64 	%rd29, %rd56;
	mul.wide.s32 	%rd30, %r28, 12;
	add.s64 	%rd31, %rd29, %rd30;
	ld.global.nc.f32 	%f41, [%rd31];
	ld.global.nc.f32 	%f42, [%rd31+4];
	ld.global.nc.f32 	%f43, [%rd31+8];
	sub.f32 	%f44, %f1, %f41;
	sub.f32 	%f45, %f2, %f42;
	sub.f32 	%f46, %f3, %f43;
	mul.f32 	%f47, %f45, %f45;
	fma.rn.f32 	%f48, %f44, %f44, %f47;
	fma.rn.f32 	%f4, %f46, %f46, %f48;
	ld.local.v4.f32 	{%f49, %f50, %f51, %f52}, [%rd2];
	setp.gt.f32 	%p7, %f50, %f49;
	selp.u64 	%rd32, 1, 0, %p7;
	selp.f32 	%f53, %f50, %f49, %p7;
	setp.gt.f32 	%p8, %f51, %f53;
	selp.b64 	%rd33, 2, %rd32, %p8;
	selp.f32 	%f54, %f51, %f53, %p8;
	setp.gt.f32 	%p9, %f52, %f54;
	selp.b64 	%rd34, 3, %rd33, %p9;
	selp.f32 	%f55, %f52, %f54, %p9;
	ld.local.v4.f32 	{%f56, %f57, %f5, %f6}, [%rd2+16];
	setp.gt.f32 	%p10, %f56, %f55;
	selp.b64 	%rd35, 4, %rd34, %p10;
	selp.f32 	%f58, %f56, %f55, %p10;
	setp.gt.f32 	%p11, %f57, %f58;
	selp.b64 	%rd5, 5, %rd35, %p11;
	selp.f32 	%f7, %f57, %f58, %p11;
	setp.gt.f32 	%p12, %f5, %f7;
	selp.f32 	%f8, %f5, %f7, %p12;
	setp.gt.f32 	%p13, %f6, %f8;
	selp.f32 	%f9, %f6, %f8, %p13;
	ld.local.v4.f32 	{%f10, %f11, %f12, %f13}, [%rd2+32];
	setp.gt.f32 	%p14, %f10, %f9;
	selp.f32 	%f14, %f10, %f9, %p14;
	setp.gt.f32 	%p15, %f11, %f14;
	selp.f32 	%f15, %f11, %f14, %p15;
	setp.gt.f32 	%p16, %f12, %f15;
	selp.f32 	%f16, %f12, %f15, %p16;
	setp.gt.f32 	%p17, %f13, %f16;
	selp.f32 	%f17, %f13, %f16, %p17;
	ld.local.v4.f32 	{%f18, %f19, %f20, %f21}, [%rd2+48];
	setp.gt.f32 	%p18, %f18, %f17;
	selp.f32 	%f22, %f18, %f17, %p18;
	setp.gt.f32 	%p19, %f19, %f22;
	selp.f32 	%f23, %f19, %f22, %p19;
	setp.gt.f32 	%p20, %f20, %f23;
	selp.f32 	%f24, %f20, %f23, %p20;
	setp.gt.f32 	%p21, %f21, %f24;
	selp.f32 	%f25, %f21, %f24, %p21;
	ld.local.v4.f32 	{%f26, %f27, %f28, %f29}, [%rd2+64];
	setp.gt.f32 	%p22, %f26, %f25;
	selp.f32 	%f30, %f26, %f25, %p22;
	setp.gt.f32 	%p23, %f27, %f30;
	selp.f32 	%f31, %f27, %f30, %p23;
	setp.gt.f32 	%p24, %f28, %f31;
	selp.f32 	%f32, %f28, %f31, %p24;
	setp.gt.f32 	%p25, %f29, %f32;
	selp.f32 	%f59, %f29, %f32, %p25;
	setp.geu.f32 	%p26, %f4, %f59;
	@%p26 bra 	$L__BB3_10;
	setp.gt.f32 	%p27, %f29, %f32;
	setp.gt.f32 	%p28, %f28, %f31;
	setp.gt.f32 	%p29, %f27, %f30;
	setp.gt.f32 	%p30, %f26, %f25;
	setp.gt.f32 	%p31, %f21, %f24;
	setp.gt.f32 	%p32, %f20, %f23;
	setp.gt.f32 	%p33, %f19, %f22;
	setp.gt.f32 	%p34, %f18, %f17;
	setp.gt.f32 	%p35, %f13, %f16;
	setp.gt.f32 	%p36, %f12, %f15;
	setp.gt.f32 	%p37, %f11, %f14;
	setp.gt.f32 	%p38, %f10, %f9;
	setp.gt.f32 	%p39, %f6, %f8;
	setp.gt.f32 	%p40, %f5, %f7;
	selp.b64 	%rd36, 6, %rd5, %p40;
	selp.b64 	%rd37, 7, %rd36, %p39;
	selp.b64 	%rd38, 8, %rd37, %p38;
	selp.b64 	%rd39, 9, %rd38, %p37;
	selp.b64 	%rd40, 10, %rd39, %p36;
	selp.b64 	%rd41, 11, %rd40, %p35;
	selp.b64 	%rd42, 12, %rd41, %p34;
	selp.b64 	%rd43, 13, %rd42, %p33;
	selp.b64 	%rd44, 14, %rd43, %p32;
	selp.b64 	%rd45, 15, %rd44, %p31;
	selp.b64 	%rd46, 16, %rd45, %p30;
	selp.b64 	%rd47, 17, %rd46, %p29;
	selp.b64 	%rd48, 18, %rd47, %p28;
	selp.b64 	%rd49, 19, %rd48, %p27;
	shl.b64 	%rd50, %rd49, 2;
	add.s64 	%rd51, %rd2, %rd50;
	st.local.f32 	[%rd51], %f4;
	add.s64 	%rd52, %rd3, %rd50;
	st.local.u32 	[%rd52], %r28;
$L__BB3_10:
	add.s32 	%r131, %r131, 1;
	setp.lt.s32 	%p41, %r131, %r26;
	@%p41 bra 	$L__BB3_7;
$L__BB3_11:
	add.s32 	%r130, %r130, 1;
	setp.ne.s32 	%p42, %r130, %r23;
	@%p42 bra 	$L__BB3_5;
	ld.local.v4.u32 	{%r128, %r127, %r126, %r125}, [%rd3];
	ld.local.v4.u32 	{%r124, %r123, %r122, %r121}, [%rd3+16];
	ld.local.v4.u32 	{%r120, %r119, %r118, %r117}, [%rd3+32];
	ld.local.v4.u32 	{%r116, %r115, %r114, %r113}, [%rd3+48];
	ld.local.v4.u32 	{%r112, %r111, %r110, %r109}, [%rd3+64];
$L__BB3_13:
	or.b32  	%r88, %r109, %r110;
	or.b32  	%r89, %r88, %r111;
	or.b32  	%r90, %r89, %r112;
	or.b32  	%r91, %r90, %r113;
	or.b32  	%r92, %r91, %r114;
	or.b32  	%r93, %r92, %r115;
	or.b32  	%r94, %r93, %r116;
	or.b32  	%r95, %r94, %r117;
	or.b32  	%r96, %r95, %r118;
	or.b32  	%r97, %r96, %r119;
	or.b32  	%r98, %r97, %r120;
	or.b32  	%r99, %r98, %r121;
	or.b32  	%r100, %r99, %r122;
	or.b32  	%r101, %r100, %r123;
	or.b32  	%r102, %r101, %r124;
	or.b32  	%r103, %r102, %r125;
	or.b32  	%r104, %r103, %r126;
	or.b32  	%r105, %r104, %r127;
	or.b32  	%r106, %r105, %r128;
	setp.lt.s32 	%p43, %r106, 0;
	add.s32 	%r129, %r22, 1;
	setp.lt.u32 	%p44, %r22, 9;
	and.pred  	%p45, %p43, %p44;
	@%p45 bra 	$L__BB3_2;
	ld.param.u64 	%rd62, [_ZN10cuda_vgicp31find_k_nearest_neighbors_kernelEPK6float3mPKjPKiS4_S6_S6_S6_fPi_param_9];
	cvt.u32.u64 	%r107, %rd4;
	mul.lo.s32 	%r108, %r107, 20;
	cvta.to.global.u64 	%rd53, %rd62;
	mul.wide.s32 	%rd54, %r108, 4;
	add.s64 	%rd55, %rd53, %rd54;
	st.global.u32 	[%rd55], %r128;
	st.global.u32 	[%rd55+4], %r127;
	st.global.u32 	[%rd55+8], %r126;
	st.global.u32 	[%rd55+12], %r125;
	st.global.u32 	[%rd55+16], %r124;
	st.global.u32 	[%rd55+20], %r123;
	st.global.u32 	[%rd55+24], %r122;
	st.global.u32 	[%rd55+28], %r121;
	st.global.u32 	[%rd55+32], %r120;
	st.global.u32 	[%rd55+36], %r119;
	st.global.u32 	[%rd55+40], %r118;
	st.global.u32 	[%rd55+44], %r117;
	st.global.u32 	[%rd55+48], %r116;
	st.global.u32 	[%rd55+52], %r115;
	st.global.u32 	[%rd55+56], %r114;
	st.global.u32 	[%rd55+60], %r113;
	st.global.u32 	[%rd55+64], %r112;
	st.global.u32 	[%rd55+68], %r111;
	st.global.u32 	[%rd55+72], %r110;
	st.global.u32 	[%rd55+76], %r109;
$L__BB3_15:
	ret;

}
	// .globl	_ZN10cuda_vgicp32compute_point_covariances_kernelEPK6float3mPKiPf
.visible .entry _ZN10cuda_vgicp32compute_point_covariances_kernelEPK6float3mPKiPf(
	.param .u64 .ptr .align 1 _ZN10cuda_vgicp32compute_point_covariances_kernelEPK6float3mPKiPf_param_0,
	.param .u64 _ZN10cuda_vgicp32compute_point_covariances_kernelEPK6float3mPKiPf_param_1,
	.param .u64 .ptr .align 1 _ZN10cuda_vgicp32compute_point_covariances_kernelEPK6float3mPKiPf_param_2,
	.param .u64 .ptr .align 1 _ZN10cuda_vgicp32compute_point_covariances_kernelEPK6float3mPKiPf_param_3
)
{
	.reg .pred 	%p<3>;
	.reg .b32 	%r<31>;
	.reg .b32 	%f<191>;
	.reg .b64 	%rd<66>;

	ld.param.u64 	%rd7, [_ZN10cuda_vgicp32compute_point_covariances_kernelEPK6float3mPKiPf_param_0];
	ld.param.u64 	%rd8, [_ZN10cuda_vgicp32compute_point_covariances_kernelEPK6float3mPKiPf_param_1];
	ld.param.u64 	%rd5, [_ZN10cuda_vgicp32compute_point_covariances_kernelEPK6float3mPKiPf_param_2];
	ld.param.u64 	%rd6, [_ZN10cuda_vgicp32compute_point_covariances_kernelEPK6float3mPKiPf_param_3];
	cvta.to.global.u64 	%rd1, %rd7;
	mov.u32 	%r2, %ctaid.x;
	mov.u32 	%r3, %ntid.x;
	mov.u32 	%r4, %tid.x;
	mad.lo.s32 	%r1, %r2, %r3, %r4;
	cvt.s64.s32 	%rd9, %r1;
	setp.le.u64 	%p1, %rd8, %rd9;
	@%p1 bra 	$L__BB4_4;
	cvta.to.global.u64 	%rd11, %rd5;
	mul.lo.s32 	%r5, %r1, 20;
	mul.wide.s32 	%rd12, %r5, 4;
	add.s64 	%rd2, %rd11, %rd12;
	ld.global.nc.u32 	%r6, [%rd2];
	mul.wide.s32 	%rd13, %r6, 12;
	add.s64 	%rd14, %rd1, %rd13;
	ld.global.nc.f32 	%f17, [%rd14];
	ld.global.nc.f32 	%f18, [%rd14+4];
	ld.global.nc.f32 	%f19, [%rd14+8];
	add.f32 	%f20, %f17, 0f00000000;
	add.f32 	%f21, %f18, 0f00000000;
	add.f32 	%f22, %f19, 0f00000000;
	ld.global.nc.u32 	%r7, [%rd2+4];
	mul.wide.s32 	%rd15, %r7, 12;
	add.s64 	%rd16, %rd1, %rd15;
	ld.global.nc.f32 	%f23, [%rd16];
	ld.global.nc.f32 	%f24, [%rd16+4];
	ld.global.nc.f32 	%f25, [%rd16+8];
	add.f32 	%f26, %f20, %f23;
	add.f32 	%f27, %f21, %f24;
	add.f32 	%f28, %f22, %f25;
	ld.global.nc.u32 	%r8, [%rd2+8];
	mul.wide.s32 	%rd17, %r8, 12;
	add.s64 	%rd18, %rd1, %rd17;
	ld.global.nc.f32 	%f29, [%rd18];
	ld.global.nc.f32 	%f30, [%rd18+4];
	ld.global.nc.f32 	%f31, [%rd18+8];
	add.f32 	%f32, %f26, %f29;
	add.f32 	%f33, %f27, %f30;
	add.f32 	%f34, %f28, %f31;
	ld.global.nc.u32 	%r9, [%rd2+12];
	mul.wide.s32 	%rd19, %r9, 12;
	add.s64 	%rd20, %rd1, %rd19;
	ld.global.nc.f32 	%f35, [%rd20];
	ld.global.nc.f32 	%f36, [%rd20+4];
	ld.global.nc.f32 	%f37, [%rd20+8];
	add.f32 	%f38, %f32, %f35;
	add.f32 	%f39, %f33, %f36;
	add.f32 	%f40, %f34, %f37;
	ld.global.nc.u32 	%r10, [%rd2+16];
	mul.wide.s32 	%rd21, %r10, 12;
	add.s64 	%rd22, %rd1, %rd21;
	ld.global.nc.f32 	%f41, [%rd22];
	ld.global.nc.f32 	%f42, [%rd22+4];
	ld.global.nc.f32 	%f43, [%rd22+8];
	add.f32 	%f44, %f38, %f41;
	add.f32 	%f45, %f39, %f42;
	add.f32 	%f46, %f40, %f43;
	ld.global.nc.u32 	%r11, [%rd2+20];
	mul.wide.s32 	%rd23, %r11, 12;
	add.s64 	%rd24, %rd1, %rd23;
	ld.global.nc.f32 	%f47, [%rd24];
	ld.global.nc.f32 	%f48, [%rd24+4];
	ld.global.nc.f32 	%f49, [%rd24+8];
	add.f32 	%f50, %f44, %f47;
	add.f32 	%f51, %f45, %f48;
	add.f32 	%f52, %f46, %f49;
	ld.global.nc.u32 	%r12, [%rd2+24];
	mul.wide.s32 	%rd25, %r12, 12;
	add.s64 	%rd26, %rd1, %rd25;
	ld.global.nc.f32 	%f53, [%rd26];
	ld.global.nc.f32 	%f54, [%rd26+4];
	ld.global.nc.f32 	%f55, [%rd26+8];
	add.f32 	%f56, %f50, %f53;
	add.f32 	%f57, %f51, %f54;
	add.f32 	%f58, %f52, %f55;
	ld.global.nc.u32 	%r13, [%rd2+28];
	mul.wide.s32 	%rd27, %r13, 12;
	add.s64 	%rd28, %rd1, %rd27;
	ld.global.nc.f32 	%f59, [%rd28];
	ld.global.nc.f32 	%f60, [%rd28+4];
	ld.global.nc.f32 	%f61, [%rd28+8];
	add.f32 	%f62, %f56, %f59;
	add.f32 	%f63, %f57, %f60;
	add.f32 	%f64, %f58, %f61;
	ld.global.nc.u32 	%r14, [%rd2+32];
	mul.wide.s32 	%rd29, %r14, 12;
	add.s64 	%rd30, %rd1, %rd29;
	ld.global.nc.f32 	%f65, [%rd30];
	ld.global.nc.f32 	%f66, [%rd30+4];
	ld.global.nc.f32 	%f67, [%rd30+8];
	add.f32 	%f68, %f62, %f65;
	add.f32 	%f69, %f63, %f66;
	add.f32 	%f70, %f64, %f67;
	ld.global.nc.u32 	%r15, [%rd2+36];
	mul.wide.s32 	%rd31, %r15, 12;
	add.s64 	%rd32, %rd1, %rd31;
	ld.global.nc.f32 	%f71, [%rd32];
	ld.global.nc.f32 	%f72, [%rd32+4];
	ld.global.nc.f32 	%f73, [%rd32+8];
	add.f32 	%f74, %f68, %f71;
	add.f32 	%f75, %f69, %f72;
	add.f32 	%f76, %f70, %f73;
	ld.global.nc.u32 	%r16, [%rd2+40];
	mul.wide.s32 	%rd33, %r16, 12;
	add.s64 	%rd34, %rd1, %rd33;
	ld.global.nc.f32 	%f77, [%rd34];
	ld.global.nc.f32 	%f78, [%rd34+4];
	ld.global.nc.f32 	%f79, [%rd34+8];
	add.f32 	%f80, %f74, %f77;
	add.f32 	%f81, %f75, %f78;
	add.f32 	%f82, %f76, %f79;
	ld.global.nc.u32 	%r17, [%rd2+44];
	mul.wide.s32 	%rd35, %r17, 12;
	add.s64 	%rd36, %rd1, %rd35;
	ld.global.nc.f32 	%f83, [%rd36];
	ld.global.nc.f32 	%f84, [%rd36+4];
	ld.global.nc.f32 	%f85, [%rd36+8];
	add.f32 	%f86, %f80, %f83;
	add.f32 	%f87, %f81, %f84;
	add.f32 	%f88, %f82, %f85;
	ld.global.nc.u32 	%r18, [%rd2+48];
	mul.wide.s32 	%rd37, %r18, 12;
	add.s64 	%rd38, %rd1, %rd37;
	ld.global.nc.f32 	%f89, [%rd38];
	ld.global.nc.f32 	%f90, [%rd38+4];
	ld.global.nc.f32 	%f91, [%rd38+8];
	add.f32 	%f92, %f86, %f89;
	add.f32 	%f93, %f87, %f90;
	add.f32 	%f94, %f88, %f91;
	ld.global.nc.u32 	%r19, [%rd2+52];
	mul.wide.s32 	%rd39, %r19, 12;
	add.s64 	%rd40, %rd1, %rd39;
	ld.global.nc.f32 	%f95, [%rd40];
	ld.global.nc.f32 	%f96, [%rd40+4];
	ld.global.nc.f32 	%f97, [%rd40+8];
	add.f32 	%f98, %f92, %f95;
	add.f32 	%f99, %f93, %f96;
	add.f32 	%f100, %f94, %f97;
	ld.global.nc.u32 	%r20, [%rd2+56];
	mul.wide.s32 	%rd41, %r20, 12;
	add.s64 	%rd42, %rd1, %rd41;
	ld.global.nc.f32 	%f101, [%rd42];
	ld.global.nc.f32 	%f102, [%rd42+4];
	ld.global.nc.f32 	%f103, [%rd42+8];
	add.f32 	%f104, %f98, %f101;
	add.f32 	%f105, %f99, %f102;
	add.f32 	%f106, %f100, %f103;
	ld.global.nc.u32 	%r21, [%rd2+60];
	mul.wide.s32 	%rd43, %r21, 12;
	add.s64 	%rd44, %rd1, %rd43;
	ld.global.nc.f32 	%f107, [%rd44];
	ld.global.nc.f32 	%f108, [%rd44+4];
	ld.global.nc.f32 	%f109, [%rd44+8];
	add.f32 	%f110, %f104, %f107;
	add.f32 	%f111, %f105, %f108;
	add.f32 	%f112, %f106, %f109;
	ld.global.nc.u32 	%r22, [%rd2+64];
	mul.wide.s32 	%rd45, %r22, 12;
	add.s64 	%rd46, %rd1, %rd45;
	ld.global.nc.f32 	%f113, [%rd46];
	ld.global.nc.f32 	%f114, [%rd46+4];
	ld.global.nc.f32 	%f115, [%rd46+8];
	add.f32 	%f116, %f110, %f113;
	add.f32 	%f117, %f111, %f114;
	add.f32 	%f118, %f112, %f115;
	ld.global.nc.u32 	%r23, [%rd2+68];
	mul.wide.s32 	%rd47, %r23, 12;
	add.s64 	%rd48, %rd1, %rd47;
	ld.global.nc.f32 	%f119, [%rd48];
	ld.global.nc.f32 	%f120, [%rd48+4];
	ld.global.nc.f32 	%f121, [%rd48+8];
	add.f32 	%f122, %f116, %f119;
	add.f32 	%f123, %f117, %f120;
	add.f32 	%f124, %f118, %f121;
	ld.global.nc.u32 	%r24, [%rd2+72];
	mul.wide.s32 	%rd49, %r24, 12;
	add.s64 	%rd50, %rd1, %rd49;
	ld.global.nc.f32 	%f125, [%rd50];
	ld.global.nc.f32 	%f126, [%rd50+4];
	ld.global.nc.f32 	%f127, [%rd50+8];
	add.f32 	%f128, %f122, %f125;
	add.f32 	%f129, %f123, %f126;
	add.f32 	%f130, %f124, %f127;
	ld.global.nc.u32 	%r25, [%rd2+76];
	mul.wide.s32 	%rd51, %r25, 12;
	add.s64 	%rd52, %rd1, %rd51;
	ld.global.nc.f32 	%f131, [%rd52];
	ld.global.nc.f32 	%f132, [%rd52+4];
	ld.global.nc.f32 	%f133, [%rd52+8];
	add.f32 	%f134, %f128, %f131;
	add.f32 	%f135, %f129, %f132;
	add.f32 	%f136, %f130, %f133;
	div.rn.f32 	%f1, %f134, 0f41A00000;
	div.rn.f32 	%f2, %f135, 0f41A00000;
	div.rn.f32 	%f3, %f136, 0f41A00000;
	mov.f32 	%f185, 0f00000000;
	mov.b64 	%rd65, 8;
	mov.f32 	%f186, %f185;
	mov.f32 	%f187, %f185;
	mov.f32 	%f188, %f185;
	mov.f32 	%f189, %f185;
	mov.f32 	%f190, %f185;
$L__BB4_2:
	add.s64 	%rd53, %rd2, %rd65;
	ld.global.nc.u32 	%r26, [%rd53+-8];
	mul.wide.s32 	%rd54, %r26, 12;
	add.s64 	%rd55, %rd1, %rd54;
	ld.global.nc.f32 	%f137, [%rd55];
	ld.global.nc.f32 	%f138, [%rd55+4];
	ld.global.nc.f32 	%f139, [%rd55+8];
	sub.f32 	%f140, %f137, %f1;
	sub.f32 	%f141, %f138, %f2;
	sub.f32 	%f142, %f139, %f3;
	fma.rn.f32 	%f143, %f140, %f140, %f190;
	fma.rn.f32 	%f144, %f141, %f141, %f189;
	fma.rn.f32 	%f145, %f142, %f142, %f188;
	fma.rn.f32 	%f146, %f140, %f141, %f187;
	fma.rn.f32 	%f147, %f140, %f142, %f186;
	fma.rn.f32 	%f148, %f141, %f142, %f185;
	ld.global.nc.u32 	%r27, [%rd53+-4];
	mul.wide.s32 	%rd56, %r27, 12;
	add.s64 	%rd57, %rd1, %rd56;
	ld.global.nc.f32 	%f149, [%rd57];
	ld.global.nc.f32 	%f150, [%rd57+4];
	ld.global.nc.f32 	%f151, [%rd57+8];
	sub.f32 	%f152, %f149, %f1;
	sub.f32 	%f153, %f150, %f2;
	sub.f32 	%f154, %f151, %f3;
	fma.rn.f32 	%f155, %f152, %f152, %f143;
	fma.rn.f32 	%f156, %f153, %f153, %f144;
	fma.rn.f32 	%f157, %f154, %f154, %f145;
	fma.rn.f32 	%f158, %f152, %f153, %f146;
	fma.rn.f32 	%f159, %f152, %f154, %f147;
	fma.rn.f32 	%f160, %f153, %f154, %f148;
	ld.global.nc.u32 	%r28, [%rd53];
	mul.wide.s32 	%rd58, %r28, 12;
	add.s64 	%rd59, %rd1, %rd58;
	ld.global.nc.f32 	%f161, [%rd59];
	ld.global.nc.f32 	%f162, [%rd59+4];
	ld.global.nc.f32 	%f163, [%rd59+8];
	sub.f32 	%f164, %f161, %f1;
	sub.f32 	%f165, %f162, %f2;
	sub.f32 	%f166, %f163, %f3;
	fma.rn.f32 	%f167, %f164, %f164, %f155;
	fma.rn.f32 	%f168, %f165, %f165, %f156;
	fma.rn.f32 	%f169, %f166, %f166, %f157;
	fma.rn.f32 	%f170, %f164, %f165, %f158;
	fma.rn.f32 	%f171, %f164, %f166, %f159;
	fma.rn.f32 	%f172, %f165, %f166, %f160;
	ld.global.nc.u32 	%r29, [%rd53+4];
	mul.wide.s32 	%rd60, %r29, 12;
	add.s64 	%rd61, %rd1, %rd60;
	ld.global.nc.f32 	%f173, [%rd61];
	ld.global.nc.f32 	%f174, [%rd61+4];
	ld.global.nc.f32 	%f175, [%rd61+8];
	sub.f32 	%f176, %f173, %f1;
	sub.f32 	%f177, %f174, %f2;
	sub.f32 	%f178, %f175, %f3;
	fma.rn.f32 	%f190, %f176, %f176, %f167;
	fma.rn.f32 	%f189, %f177, %f177, %f168;
	fma.rn.f32 	%f188, %f178, %f178, %f169;
	fma.rn.f32 	%f187, %f176, %f177, %f170;
	fma.rn.f32 	%f186, %f176, %f178, %f171;
	fma.rn.f32 	%f185, %f177, %f178, %f172;
	add.s64 	%rd65, %rd65, 16;
	setp.ne.s64 	%p2, %rd65, 88;
	@%p2 bra 	$L__BB4_2;
	mul.lo.s32 	%r30, %r1, 6;
	mul.f32 	%f179, %f190, 0f3D579436;
	cvta.to.global.u64 	%rd62, %rd6;
	mul.wide.s32 	%rd63, %r30, 4;
	add.s64 	%rd64, %rd62, %rd63;
	st.global.f32 	[%rd64], %f179;
	mul.f32 	%f180, %f189, 0f3D579436;
	st.global.f32 	[%rd64+4], %f180;
	mul.f32 	%f181, %f188, 0f3D579436;
	st.global.f32 	[%rd64+8], %f181;
	mul.f32 	%f182, %f187, 0f3D579436;
	st.global.f32 	[%rd64+12], %f182;
	mul.f32 	%f183, %f186, 0f3D579436;
	st.global.f32 	[%rd64+16], %f183;
	mul.f32 	%f184, %f185, 0f3D579436;
	st.global.f32 	[%rd64+20], %f184;
$L__BB4_4:
	ret;

}
	// .globl	_ZN10cuda_vgicp42compute_voxel_means_and_covariances_kernelEPK6float3PKiS4_S4_PKfPfS7_
.visible .entry _ZN10cuda_vgicp42compute_voxel_means_and_covariances_kernelEPK6float3PKiS4_S4_PKfPfS7_(
	.param .u64 .ptr .align 1 _ZN10cuda_vgicp42compute_voxel_means_and_covariances_kernelEPK6float3PKiS4_S4_PKfPfS7__param_0,
	.param .u64 .ptr .align 1 _ZN10cuda_vgicp42compute_voxel_means_and_covariances_kernelEPK6float3PKiS4_S4_PKfPfS7__param_1,
	.param .u64 .ptr .align 1 _ZN10cuda_vgicp42compute_voxel_means_and_covariances_kernelEPK6float3PKiS4_S4_PKfPfS7__param_2,
	.param .u64 .ptr .align 1 _ZN10cuda_vgicp42compute_voxel_means_and_covariances_kernelEPK6float3PKiS4_S4_PKfPfS7__param_3,
	.param .u64 .ptr .align 1 _ZN10cuda_vgicp42compute_voxel_means_and_covariances_kernelEPK6float3PKiS4_S4_PKfPfS7__param_4,
	.param .u64 .ptr .align 1 _ZN10cuda_vgicp42compute_voxel_means_and_covariances_kernelEPK6float3PKiS4_S4_PKfPfS7__param_5,
	.param .u64 .ptr .align 1 _ZN10cuda_vgicp42compute_voxel_means_and_covariances_kernelEPK6float3PKiS4_S4_PKfPfS7__param_6
)
{
	.reg .pred 	%p<16>;
	.reg .b32 	%r<61>;
	.reg .b32 	%f<357>;
	.reg .b64 	%rd<36>;

	ld.param.u64 	%rd9, [_ZN10cuda_vgicp42compute_voxel_means_and_covariances_kernelEPK6float3PKiS4_S4_PKfPfS7__param_0];
	ld.param.u64 	%rd5, [_ZN10cuda_vgicp42compute_voxel_means_and_covariances_kernelEPK6float3PKiS4_S4_PKfPfS7__param_1];
	ld.param.u64 	%rd6, [_ZN10cuda_vgicp42compute_voxel_means_and_covariances_kernelEPK6float3PKiS4_S4_PKfPfS7__param_2];
	ld.param.u64 	%rd10, [_ZN10cuda_vgicp42compute_voxel_means_and_covariances_kernelEPK6float3PKiS4_S4_PKfPfS7__param_3];
	ld.param.u64 	%rd11, [_ZN10cuda_vgicp42compute_voxel_means_and_covariances_kernelEPK6float3PKiS4_S4_PKfPfS7__param_4];
	ld.param.u64 	%rd7, [_ZN10cuda_vgicp42compute_voxel_means_and_covariances_kernelEPK6float3PKiS4_S4_PKfPfS7__param_5];
	ld.param.u64 	%rd8, [_ZN10cuda_vgicp42compute_voxel_means_and_covariances_kernelEPK6float3PKiS4_S4_PKfPfS7__param_6];
	cvta.to.global.u64 	%rd1, %rd9;
	cvta.to.global.u64 	%rd2, %rd11;
	cvta.to.global.u64 	%rd12, %rd10;
	mov.u32 	%r39, %ctaid.x;
	mov.u32 	%r40, %ntid.x;
	mov.u32 	%r41, %tid.x;
	mad.lo.s32 	%r1, %r39, %r40, %r41;
	ld.global.nc.u32 	%r42, [%rd12];
	setp.ge.s32 	%p1, %r1, %r42;
	@%p1 bra 	$L__BB5_22;
	cvta.to.global.u64 	%rd13, %rd5;
	cvta.to.global.u64 	%rd14, %rd6;
	mul.wide.s32 	%rd15, %r1, 4;
	add.s64 	%rd16, %rd13, %rd15;
	ld.global.nc.u32 	%r2, [%rd16];
	add.s64 	%rd17, %rd14, %rd15;
	ld.global.nc.u32 	%r3, [%rd17];
	sub.s32 	%r4, %r3, %r2;
	setp.le.s32 	%p2, %r3, %r2;
	mov.f32 	%f330, 0f00000000;
	mov.f32 	%f331, %f330;
	mov.f32 	%f332, %f330;
	@%p2 bra 	$L__BB5_14;
	and.b32  	%r5, %r4, 15;
	sub.s32 	%r43, %r2, %r3;
	setp.gt.u32 	%p3, %r43, -16;
	mov.f32 	%f332, 0f00000000;
	mov.u32 	%r50, %r2;
	mov.f32 	%f331, %f332;
	mov.f32 	%f330, %f332;
	@%p3 bra 	$L__BB5_5;
	and.b32  	%r44, %r4, -16;
	neg.s32 	%r48, %r44;
	add.s64 	%rd3, %rd1, 96;
	mov.f32 	%f332, 0f00000000;
	mov.u32 	%r50, %r2;
$L__BB5_4:
	.pragma "nounroll";
	mul.wide.s32 	%rd18, %r50, 12;
	add.s64 	%rd19, %rd3, %rd18;
	ld.global.nc.f32 	%f81, [%rd19+-96];
	add.f32 	%f82, %f332, %f81;
	ld.global.nc.f32 	%f83, [%rd19+-92];
	add.f32 	%f84, %f331, %f83;
	ld.global.nc.f32 	%f85, [%rd19+-88];
	add.f32 	%f86, %f330, %f85;
	ld.global.nc.f32 	%f87, [%rd19+-84];
	add.f32 	%f88, %f82, %f87;
	ld.global.nc.f32 	%f89, [%rd19+-80];
	add.f32 	%f90, %f84, %f89;
	ld.global.nc.f32 	%f91, [%rd19+-76];
	add.f32 	%f92, %f86, %f91;
	ld.global.nc.f32 	%f93, [%rd19+-72];
	add.f32 	%f94, %f88, %f93;
	ld.global.nc.f32 	%f95, [%rd19+-68];
	add.f32 	%f96, %f90, %f95;
	ld.global.nc.f32 	%f97, [%rd19+-64];
	add.f32 	%f98, %f92, %f97;
	ld.global.nc.f32 	%f99, [%rd19+-60];
	add.f32 	%f100, %f94, %f99;
	ld.global.nc.f32 	%f101, [%rd19+-56];
	add.f32 	%f102, %f96, %f101;
	ld.global.nc.f32 	%f103, [%rd19+-52];
	add.f32 	%f104, %f98, %f103;
	ld.global.nc.f32 	%f105, [%rd19+-48];
	add.f32 	%f106, %f100, %f105;
	ld.global.nc.f32 	%f107, [%rd19+-44];
	add.f32 	%f108, %f102, %f107;
	ld.global.nc.f32 	%f109, [%rd19+-40];
	add.f32 	%f110, %f104, %f109;
	ld.global.nc.f32 	%f111, [%rd19+-36];
	add.f32 	%f112, %f106, %f111;
	ld.global.nc.f32 	%f113, [%rd19+-32];
	add.f32 	%f114, %f108, %f113;
	ld.global.nc.f32 	%f115, [%rd19+-28];
	add.f32 	%f116, %f110, %f115;
	ld.global.nc.f32 	%f117, [%rd19+-24];
	add.f32 	%f118, %f112, %f117;
	ld.global.nc.f32 	%f119, [%rd19+-20];
	add.f32 	%f120, %f114, %f119;
	ld.global.nc.f32 	%f121, [%rd19+-16];
	add.f32 	%f122, %f116, %f121;
	ld.global.nc.f32 	%f123, [%rd19+-12];
	add.f32 	%f124, %f118, %f123;
	ld.global.nc.f32 	%f125, [%rd19+-8];
	add.f32 	%f126, %f120, %f125;
	ld.global.nc.f32 	%f127, [%rd19+-4];
	add.f32 	%f128, %f122, %f127;
	ld.global.nc.f32 	%f129, [%rd19];
	add.f32 	%f130, %f124, %f129;
	ld.global.nc.f32 	%f131, [%rd19+4];
	add.f32 	%f132, %f126, %f131;
	ld.global.nc.f32 	%f133, [%rd19+8];
	add.f32 	%f134, %f128, %f133;
	ld.global.nc.f32 	%f135, [%rd19+12];
	add.f32 	%f136, %f130, %f135;
	ld.global.nc.f32 	%f137, [%rd19+16];
	add.f32 	%f138, %f132, %f137;
	ld.global.nc.f32 	%f139, [%rd19+20];
	add.f32 	%f140, %f134, %f139;
	ld.global.nc.f32 	%f141, [%rd19+24];
	add.f32 	%f142, %f136, %f141;
	ld.global.nc.f32 	%f143, [%rd19+28];
	add.f32 	%f144, %f138, %f143;
	ld.global.nc.f32 	%f145, [%rd19+32];
	add.f32 	%f146, %f140, %f145;
	ld.global.nc.f32 	%f147, [%rd19+36];
	add.f32 	%f148, %f142, %f147;
	ld.global.nc.f32 	%f149, [%rd19+40];
	add.f32 	%f150, %f144, %f149;
	ld.global.nc.f32 	%f151, [%rd19+44];
	add.f32 	%f152, %f146, %f151;
	ld.global.nc.f32 	%f153, [%rd19+48];
	add.f32 	%f154, %f148, %f153;
	ld.global.nc.f32 	%f155, [%rd19+52];
	add.f32 	%f156, %f150, %f155;
	ld.global.nc.f32 	%f157, [%rd19+56];
	add.f32 	%f158, %f152, %f157;
	ld.global.nc.f32 	%f159, [%rd19+60];
	add.f32 	%f160, %f154, %f159;
	ld.global.nc.f32 	%f161, [%rd19+64];
	add.f32 	%f162, %f156, %f161;
	ld.global.nc.f32 	%f163, [%rd19+68];
	add.f32 	%f164, %f158, %f163;
	ld.global.nc.f32 	%f165, [%rd19+72];
	add.f32 	%f166, %f160, %f165;
	ld.global.nc.f32 	%f167, [%rd19+76];
	add.f32 	%f168, %f162, %f167;
	ld.global.nc.f32 	%f169, [%rd19+80];
	add.f32 	%f170, %f164, %f169;
	ld.global.nc.f32 	%f171, [%rd19+84];
	add.f32 	%f332, %f166, %f171;
	ld.global.nc.f32 	%f172, [%rd19+88];
	add.f32 	%f331, %f168, %f172;
	ld.global.nc.f32 	%f173, [%rd19+92];
	add.f32 	%f330, %f170, %f173;
	add.s32 	%r50, %r50, 16;
	add.s32 	%r48, %r48, 16;
	setp.ne.s32 	%p4, %r48, 0;
	@%p4 bra 	$L__BB5_4;
$L__BB5_5:
	setp.eq.s32 	%p5, %r5, 0;
	@%p5 bra 	$L__BB5_14;
	and.b32  	%r12, %r4, 7;
	setp.lt.u32 	%p6, %r5, 8;
	@%p6 bra 	$L__BB5_8;
	mul.wide.s32 	%rd20, %r50, 12;
	add.s64 	%rd21, %rd1, %rd20;
	ld.global.nc.f32 	%f175, [%rd21];
	add.f32 	%f176, %f332, %f175;
	ld.global.nc.f32 	%f177, [%rd21+4];
	add.f32 	%f178, %f331, %f177;
	ld.global.nc.f32 	%f179, [%rd21+8];
	add.f32 	%f180, %f330, %f179;
	ld.global.nc.f32 	%f181, [%rd21+12];
	add.f32 	%f182, %f176, %f181;
	ld.global.nc.f32 	%f183, [%rd21+16];
	add.f32 	%f184, %f178, %f183;
	ld.global.nc.f32 	%f185, [%rd21+20];
	add.f32 	%f186, %f180, %f185;
	ld.global.nc.f32 	%f187, [%rd21+24];
	add.f32 	%f188, %f182, %f187;
	ld.global.nc.f32 	%f189, [%rd21+28];
	add.f32 	%f190, %f184, %f189;
	ld.global.nc.f32 	%f191, [%rd21+32];
	add.f32 	%f192, %f186, %f191;
	ld.global.nc.f32 	%f193, [%rd21+36];
	add.f32 	%f194, %f188, %f193;
	ld.global.nc.f32 	%f195, [%rd21+40];
	add.f32 	%f196, %f190, %f195;
	ld.global.nc.f32 	%f197, [%rd21+44];
	add.f32 	%f198, %f192, %f197;
	ld.global.nc.f32 	%f199, [%rd21+48];
	add.f32 	%f200, %f194, %f199;
	ld.global.nc.f32 	%f201, [%rd21+52];
	add.f32 	%f202, %f196, %f201;
	ld.global.nc.f32 	%f203, [%rd21+56];
	add.f32 	%f204, %f198, %f203;
	ld.global.nc.f32 	%f205, [%rd21+60];
	add.f32 	%f206, %f200, %f205;
	ld.global.nc.f32 	%f207, [%rd21+64];
	add.f32 	%f208, %f202, %f207;
	ld.global.nc.f32 	%f209, [%rd21+68];
	add.f32 	%f210, %f204, %f209;
	ld.global.nc.f32 	%f211, [%rd21+72];
	add.f32 	%f212, %f206, %f211;
	ld.global.nc.f32 	%f213, [%rd21+76];
	add.f32 	%f214, %f208, %f213;
	ld.global.nc.f32 	%f215, [%rd21+80];
	add.f32 	%f216, %f210, %f215;
	ld.global.nc.f32 	%f217, [%rd21+84];
	add.f32 	%f332, %f212, %f217;
	ld.global.nc.f32 	%f218, [%rd21+88];
	add.f32 	%f331, %f214, %f218;
	ld.global.nc.f32 	%f219, [%rd21+92];
	add.f32 	%f330, %f216, %f219;
	add.s32 	%r50, %r50, 8;
$L__BB5_8:
	setp.eq.s32 	%p7, %r12, 0;
	@%p7 bra 	$L__BB5_14;
	and.b32  	%r15, %r4, 3;
	setp.lt.u32 	%p8, %r12, 4;
	@%p8 bra 	$L__BB5_11;
	mul.wide.s32 	%rd22, %r50, 12;
	add.s64 	%rd23, %rd1, %rd22;
	ld.global.nc.f32 	%f221, [%rd23];
	add.f32 	%f222, %f332, %f221;
	ld.global.nc.f32 	%f223, [%rd23+4];
	add.f32 	%f224, %f331, %f223;
	ld.global.nc.f32 	%f225, [%rd23+8];
	add.f32 	%f226, %f330, %f225;
	ld.global.nc.f32 	%f227, [%rd23+12];
	add.f32 	%f228, %f222, %f227;
	ld.global.nc.f32 	%f229, [%rd23+16];
	add.f32 	%f230, %f224, %f229;
	ld.global.nc.f32 	%f231, [%rd23+20];
	add.f32 	%f232, %f226, %f231;
	ld.global.nc.f32 	%f233, [%rd23+24];
	add.f32 	%f234, %f228, %f233;
	ld.global.nc.f32 	%f235, [%rd23+28];
	add.f32 	%f236, %f230, %f235;
	ld.global.nc.f32 	%f237, [%rd23+32];
	add.f32 	%f238, %f232, %f237;
	ld.global.nc.f32 	%f239, [%rd23+36];
	add.f32 	%f332, %f234, %f239;
	ld.global.nc.f32 	%f240, [%rd23+40];
	add.f32 	%f331, %f236, %f240;
	ld.global.nc.f32 	%f241, [%rd23+44];
	add.f32 	%f330, %f238, %f241;
	add.s32 	%r50, %r50, 4;
$L__BB5_11:
	setp.eq.s32 	%p9, %r15, 0;
	@%p9 bra 	$L__BB5_14;
	add.s64 	%rd4, %rd1, 4;
	neg.s32 	%r53, %r15;
$L__BB5_13:
	.pragma "nounroll";
	mul.wide.s32 	%rd24, %r50, 12;
	add.s64 	%rd25, %rd4, %rd24;
	ld.global.nc.f32 	%f242, [%rd25+-4];
	add.f32 	%f332, %f332, %f242;
	ld.global.nc.f32 	%f243, [%rd25];
	add.f32 	%f331, %f331, %f243;
	ld.global.nc.f32 	%f244, [%rd25+4];
	add.f32 	%f330, %f330, %f244;
	add.s32 	%r50, %r50, 1;
	add.s32 	%r53, %r53, 1;
	setp.ne.s32 	%p10, %r53, 0;
	@%p10 bra 	$L__BB5_13;
$L__BB5_14:
	setp.ge.s32 	%p11, %r2, %r3;
	cvt.rn.f32.s32 	%f40, %r4;
	div.rn.f32 	%f246, %f332, %f40;
	div.rn.f32 	%f247, %f331, %f40;
	div.rn.f32 	%f248, %f330, %f40;
	mul.lo.s32 	%r45, %r1, 3;
	cvta.to.global.u64 	%rd26, %rd7;
	mul.wide.s32 	%rd27, %r45, 4;
	add.s64 	%rd28, %rd26, %rd27;
	st.global.f32 	[%rd28], %f246;
	st.global.f32 	[%rd28+4], %f247;
	st.global.f32 	[%rd28+8], %f248;
	mov.f32 	%f351, 0f00000000;
	mov.f32 	%f352, %f351;
	mov.f32 	%f353, %f351;
	mov.f32 	%f354, %f351;
	mov.f32 	%f355, %f351;
	mov.f32 	%f356, %f351;
	@%p11 bra 	$L__BB5_21;
	and.b32  	%r23, %r4, 3;
	setp.eq.s32 	%p12, %r23, 0;
	mov.f32 	%f351, 0f00000000;
	mov.u32 	%r58, %r2;
	@%p12 bra 	$L__BB5_18;
	mul.lo.s32 	%r56, %r2, 6;
	neg.s32 	%r55, %r23;
	mov.f32 	%f351, 0f00000000;
	mov.f32 	%f352, %f351;
	mov.f32 	%f353, %f351;
	mov.f32 	%f354, %f351;
	mov.f32 	%f355, %f351;
	mov.f32 	%f356, %f351;
	mov.u32 	%r58, %r2;
$L__BB5_17:
	.pragma "nounroll";
	mul.wide.s32 	%rd29, %r56, 4;
	add.s64 	%rd30, %rd2, %rd29;
	ld.global.nc.f32 	%f251, [%rd30];
	add.f32 	%f356, %f251, %f356;
	ld.global.nc.f32 	%f252, [%rd30+4];
	add.f32 	%f355, %f252, %f355;
	ld.global.nc.f32 	%f253, [%rd30+8];
	add.f32 	%f354, %f253, %f354;
	ld.global.nc.f32 	%f254, [%rd30+12];
	add.f32 	%f353, %f254, %f353;
	ld.global.nc.f32 	%f255, [%rd30+16];
	add.f32 	%f352, %f255, %f352;
	ld.global.nc.f32 	%f256, [%rd30+20];
	add.f32 	%f351, %f256, %f351;
	add.s32 	%r58, %r58, 1;
	add.s32 	%r56, %r56, 6;
	add.s32 	%r55, %r55, 1;
	setp.ne.s32 	%p13, %r55, 0;
	@%p13 bra 	$L__BB5_17;
$L__BB5_18:
	sub.s32 	%r46, %r2, %r3;
	setp.gt.u32 	%p14, %r46, -4;
	@%p14 bra 	$L__BB5_21;
	sub.s32 	%r60, %r58, %r3;
	mul.lo.s32 	%r59, %r58, 6;
$L__BB5_20:
	mul.wide.s32 	%rd31, %r59, 4;
	add.s64 	%rd32, %rd2, %rd31;
	ld.global.nc.f32 	%f257, [%rd32];
	add.f32 	%f258, %f257, %f356;
	ld.global.nc.f32 	%f259, [%rd32+4];
	add.f32 	%f260, %f259, %f355;
	ld.global.nc.f32 	%f261, [%rd32+8];
	add.f32 	%f262, %f261, %f354;
	ld.global.nc.f32 	%f263, [%rd32+12];
	add.f32 	%f264, %f263, %f353;
	ld.global.nc.f32 	%f265, [%rd32+16];
	add.f32 	%f266, %f265, %f352;
	ld.global.nc.f32 	%f267, [%rd32+20];
	add.f32 	%f268, %f267, %f351;
	ld.global.nc.f32 	%f269, [%rd32+24];
	add.f32 	%f270, %f269, %f258;
	ld.global.nc.f32 	%f271, [%rd32+28];
	add.f32 	%f272, %f271, %f260;
	ld.global.nc.f32 	%f273, [%rd32+32];
	add.f32 	%f274, %f273, %f262;
	ld.global.nc.f32 	%f275, [%rd32+36];
	add.f32 	%f276, %f275, %f264;
	ld.global.nc.f32 	%f277, [%rd32+40];
	add.f32 	%f278, %f277, %f266;
	ld.global.nc.f32 	%f279, [%rd32+44];
	add.f32 	%f280, %f279, %f268;
	ld.global.nc.f32 	%f281, [%rd32+48];
	add.f32 	%f282, %f281, %f270;
	ld.global.nc.f32 	%f283, [%rd32+52];
	add.f32 	%f284, %f283, %f272;
	ld.global.nc.f32 	%f285, [%rd32+56];
	add.f32 	%f286, %f285, %f274;
	ld.global.nc.f32 	%f287, [%rd32+60];
	add.f32 	%f288, %f287, %f276;
	ld.global.nc.f32 	%f289, [%rd32+64];
	add.f32 	%f290, %f289, %f278;
	ld.global.nc.f32 	%f291, [%rd32+68];
	add.f32 	%f292, %f291, %f280;
	ld.global.nc.f32 	%f293, [%rd32+72];
	add.f32 	%f356, %f293, %f282;
	ld.global.nc.f32 	%f294, [%rd32+76];
	add.f32 	%f355, %f294, %f284;
	ld.global.nc.f32 	%f295, [%rd32+80];
	add.f32 	%f354, %f295, %f286;
	ld.global.nc.f32 	%f296, [%rd32+84];
	add.f32 	%f353, %f296, %f288;
	ld.global.nc.f32 	%f297, [%rd32+88];
	add.f32 	%f352, %f297, %f290;
	ld.global.nc.f32 	%f298, [%rd32+92];
	add.f32 	%f351, %f298, %f292;
	add.s32 	%r60, %r60, 4;
	add.s32 	%r59, %r59, 24;
	setp.ne.s32 	%p15, %r60, 0;
	@%p15 bra 	$L__BB5_20;
$L__BB5_21:
	mul.lo.s32 	%r47, %r1, 6;
	rcp.rn.f32 	%f299, %f40;
	mul.f32 	%f300, %f299, %f356;
	cvta.to.global.u64 	%rd33, %rd8;
	mul.wide.s32 	%rd34, %r47, 4;
	add.s64 	%rd35, %rd33, %rd34;
	st.global.f32 	[%rd35], %f300;
	mul.f32 	%f301, %f299, %f355;
	st.global.f32 	[%rd35+4], %f301;
	mul.f32 	%f302, %f299, %f354;
	st.global.f32 	[%rd35+8], %f302;
	mul.f32 	%f303, %f299, %f353;
	st.global.f32 	[%rd35+12], %f303;
	mul.f32 	%f304, %f299, %f352;
	st.global.f32 	[%rd35+16], %f304;
	mul.f32 	%f305, %f299, %f351;
	st.global.f32 	[%rd35+20], %f305;
$L__BB5_22:
	ret;

}


// ===== COMPILED SASS (sm_100) =====

	.target	sm_100

	.elftype	@"ET_EXEC"


//--------------------- .note.nv.tkinfo           --------------------------
	.section	.note.nv.tkinfo,"",@"SHT_NOTE"
	.sectionflags	@"SHF_NOTE_NV_TKINFO"
	.tkinfo
        /*0018*/ 	.word	0x00000002
        /*0030*/ 	.string	""
        /*0030*/ 	.string	"ptxas"
        /*0030*/ 	.string	"Cuda compilation tools, release 13.0, V13.0.88"
        /*0030*/ 	.string	"Build cuda_13.0.r13.0/compiler.36424714_0"
        /*0030*/ 	.string	"-arch sm_100 -m 64 "



//--------------------- .note.nv.cuinfo           --------------------------
	.section	.note.nv.cuinfo,"",@"SHT_NOTE"
	.sectionflags	@"SHF_NOTE_NV_CUINFO"
        /*0018*/ 	.short	0x0002
        /*001a*/ 	.short	0x0064
        /*001c*/ 	.short	0x0082
	.zero		2


//--------------------- .nv.info                  --------------------------
	.section	.nv.info,"",@"SHT_CUDA_INFO"
	.align	4


	//----- nvinfo : EIATTR_REGCOUNT
	.align		4
        /*0000*/ 	.byte	0x04, 0x2f
        /*0002*/ 	.short	(.L_46 - .L_45)
	.align		4
.L_45:
        /*0004*/ 	.word	index@(_ZN3cub18CUB_300001_SM_10006detail11EmptyKernelIvEEvv)
        /*0008*/ 	.word	0x00000004


	//----- nvinfo : EIATTR_FRAME_SIZE
	.align		4
.L_46:
        /*000c*/ 	.byte	0x04, 0x11
        /*000e*/ 	.short	(.L_48 - .L_47)
	.align		4
.L_47:
        /*0010*/ 	.word	index@(_ZN3cub18CUB_300001_SM_10006detail11EmptyKernelIvEEvv)
        /*0014*/ 	.word	0x00000000


	//----- nvinfo : EIATTR_REGCOUNT
	.align		4
.L_48:
        /*0018*/ 	.byte	0x04, 0x2f
        /*001a*/ 	.short	(.L_50 - .L_49)
	.align		4
.L_49:
        /*001c*/ 	.word	index@(_ZN10cuda_vgicp43init_indices_and_compute_cell_hashes_kernelEPK6float3mfPiPj)
        /*0020*/ 	.word	0x00000013


	//----- nvinfo : EIATTR_FRAME_SIZE
	.align		4
.L_50:
        /*0024*/ 	.byte	0x04, 0x11
        /*0026*/ 	.short	(.L_52 - .L_51)
	.align		4
.L_51:
        /*0028*/ 	.word	index@($__internal_4_$__cuda_sm3x_div_rn_noftz_f32_slowpath)
        /*002c*/ 	.word	0x00000000


	//----- nvinfo : EIATTR_FRAME_SIZE
	.align		4
.L_52:
        /*0030*/ 	.byte	0x04, 0x11
        /*0032*/ 	.short	(.L_54 - .L_53)
	.align		4
.L_53:
        /*0034*/ 	.word	index@(_ZN10cuda_vgicp43init_indices_and_compute_cell_hashes_kernelEPK6float3mfPiPj)
        /*0038*/ 	.word	0x00000000


	//----- nvinfo : EIATTR_REGCOUNT
	.align		4
.L_54:
        /*003c*/ 	.byte	0x04, 0x2f
        /*003e*/ 	.short	(.L_56 - .L_55)
	.align		4
.L_55:
        /*0040*/ 	.word	index@(_ZN10cuda_vgicp26compute_cell_ranges_kernelEPKjPiS2_Pji)
        /*0044*/ 	.word	0x00000010


	//----- nvinfo : EIATTR_FRAME_SIZE
	.align		4
.L_56:
        /*0048*/ 	.byte	0x04, 0x11
        /*004a*/ 	.short	(.L_58 - .L_57)
	.align		4
.L_57:
        /*004c*/ 	.word	index@(_ZN10cuda_vgicp26compute_cell_ranges_kernelEPKjPiS2_Pji)
        /*0050*/ 	.word	0x00000000


	//----- nvinfo : EIATTR_REGCOUNT
	.align		4
.L_58:
        /*0054*/ 	.byte	0x04, 0x2f
        /*0056*/ 	.short	(.L_60 - .L_59)
	.align		4
.L_59:
        /*0058*/ 	.word	index@(_ZN10cuda_vgicp31find_k_nearest_neighbors_kernelEPK6float3mPKjPKiS4_S6_S6_S6_fPi)
        /*005c*/ 	.word	0x00000028


	//----- nvinfo : EIATTR_FRAME_SIZE
	.align		4
.L_60:
        /*0060*/ 	.byte	0x04, 0x11
        /*0062*/ 	.short	(.L_62 - .L_61)
	.align		4
.L_61:
        /*0064*/ 	.word	index@($__internal_3_$__cuda_sm3x_div_rn_noftz_f32_slowpath)
        /*0068*/ 	.word	0x000000a0


	//----- nvinfo : EIATTR_FRAME_SIZE
	.align		4
.L_62:
        /*006c*/ 	.byte	0x04, 0x11
        /*006e*/ 	.short	(.L_64 - .L_63)
	.align		4
.L_63:
        /*0070*/ 	.word	index@(_ZN10cuda_vgicp31find_k_nearest_neighbors_kernelEPK6float3mPKjPKiS4_S6_S6_S6_fPi)
        /*0074*/ 	.word	0x000000a0


	//----- nvinfo : EIATTR_REGCOUNT
	.align		4
.L_64:
        /*0078*/ 	.byte	0x04, 0x2f
        /*007a*/ 	.short	(.L_66 - .L_65)
	.align		4
.L_65:
        /*007c*/ 	.word	index@(_ZN10cuda_vgicp32compute_point_covariances_kernelEPK6float3mPKiPf)
        /*0080*/ 	.word	0x00000020


	//----- nvinfo : EIATTR_FRAME_SIZE
	.align		4
.L_66:
        /*0084*/ 	.byte	0x04, 0x11
        /*0086*/ 	.short	(.L_68 - .L_67)
	.align		4
.L_67:
        /*0088*/ 	.word	index@($__internal_2_$__cuda_sm3x_div_rn_noftz_f32_slowpath)
        /*008c*/ 	.word	0x00000000


	//----- nvinfo : EIATTR_FRAME_SIZE
	.align		4
.L_68:
        /*0090*/ 	.byte	0x04, 0x11
        /*0092*/ 	.short	(.L_70 - .L_69)
	.align		4
.L_69:
        /*0094*/ 	.word	index@(_ZN10cuda_vgicp32compute_point_covariances_kernelEPK6float3mPKiPf)
        /*0098*/ 	.word	0x00000000


	//----- nvinfo : EIATTR_REGCOUNT
	.align		4
.L_70:
        /*009c*/ 	.byte	0x04, 0x2f
        /*009e*/ 	.short	(.L_72 - .L_71)
	.align		4
.L_71:
        /*00a0*/ 	.word	index@(_ZN10cuda_vgicp42compute_voxel_means_and_covariances_kernelEPK6float3PKiS4_S4_PKfPfS7_)
        /*00a4*/ 	.word	0x0000001f


	//----- nvinfo : EIATTR_FRAME_SIZE
	.align		4
.L_72:
        /*00a8*/ 	.byte	0x04, 0x11
        /*00aa*/ 	.short	(.L_74 - .L_73)
	.align		4
.L_73:
        /*00ac*/ 	.word	index@($__internal_1_$__cuda_sm3x_div_rn_noftz_f32_slowpath)
        /*00b0*/ 	.word	0x00000000


	//----- nvinfo : EIATTR_FRAME_SIZE
	.align		4
.L_74:
        /*00b4*/ 	.byte	0x04, 0x11
        /*00b6*/ 	.short	(.L_76 - .L_75)
	.align		4
.L_75:
        /*00b8*/ 	.word	index@($__internal_0_$__cuda_sm20_rcp_rn_f32_slowpath)
        /*00bc*/ 	.word	0x00000000


	//----- nvinfo : EIATTR_FRAME_SIZE
	.align		4
.L_76:
        /*00c0*/ 	.byte	0x04, 0x11
        /*00c2*/ 	.short	(.L_78 - .L_77)
	.align		4
.L_77:
        /*00c4*/ 	.word	index@(_ZN10cuda_vgicp42compute_voxel_means_and_covariances_kernelEPK6float3PKiS4_S4_PKfPfS7_)
        /*00c8*/ 	.word	0x00000000


	//----- nvinfo : EIATTR_MIN_STACK_SIZE
	.align		4
.L_78:
        /*00cc*/ 	.byte	0x04, 0x12
        /*00ce*/ 	.short	(.L_80 - .L_79)
	.align		4
.L_79:
        /*00d0*/ 	.word	index@(_ZN10cuda_vgicp42compute_voxel_means_and_covariances_kernelEPK6float3PKiS4_S4_PKfPfS7_)
        /*00d4*/ 	.word	0x00000000


	//----- nvinfo : EIATTR_MIN_STACK_SIZE
	.align		4
.L_80:
        /*00d8*/ 	.byte	0x04, 0x12
        /*00da*/ 	.short	(.L_82 - .L_81)
	.align		4
.L_81:
        /*00dc*/ 	.word	index@(_ZN10cuda_vgicp32compute_point_covariances_kernelEPK6float3mPKiPf)
        /*00e0*/ 	.word	0x00000000


	//----- nvinfo : EIATTR_MIN_STACK_SIZE
	.align		4
.L_82:
        /*00e4*/ 	.byte	0x04, 0x12
        /*00e6*/ 	.short	(.L_84 - .L_83)
	.align		4
.L_83:
        /*00e8*/ 	.word	index@(_ZN10cuda_vgicp31find_k_nearest_neighbors_kernelEPK6float3mPKjPKiS4_S6_S6_S6_fPi)
        /*00ec*/ 	.word	0x000000a0


	//----- nvinfo : EIATTR_MIN_STACK_SIZE
	.align		4
.L_84:
        /*00f0*/ 	.byte	0x04, 0x12
        /*00f2*/ 	.short	(.L_86 - .L_85)
	.align		4
.L_85:
        /*00f4*/ 	.word	index@(_ZN10cuda_vgicp26compute_cell_ranges_kernelEPKjPiS2_Pji)
        /*00f8*/ 	.word	0x00000000


	//----- nvinfo : EIATTR_MIN_STACK_SIZE
	.align		4
.L_86:
        /*00fc*/ 	.byte	0x04, 0x12
        /*00fe*/ 	.short	(.L_88 - .L_87)
	.align		4
.L_87:
        /*0100*/ 	.word	index@(_ZN10cuda_vgicp43init_indices_and_compute_cell_hashes_kernelEPK6float3mfPiPj)
        /*0104*/ 	.word	0x00000000


	//----- nvinfo : EIATTR_MIN_STACK_SIZE
	.align		4
.L_88:
        /*0108*/ 	.byte	0x04, 0x12
        /*010a*/ 	.short	(.L_90 - .L_89)
	.align		4
.L_89:
        /*010c*/ 	.word	index@(_ZN3cub18CUB_300001_SM_10006detail11EmptyKernelIvEEvv)
        /*0110*/ 	.word	0x00000000
.L_90:


//--------------------- .nv.compat                --------------------------
	.section	.nv.compat,"",@"SHT_CUDA_COMPAT_INFO"
	.align	4
        /*0000*/ 	.byte	0x02, 0x09, 0x00, 0x00, 0x02, 0x02, 0x01, 0x00, 0x02, 0x05, 0x05, 0x00, 0x03, 0x07, 0x01, 0x01
        /*0010*/ 	.byte	0x02, 0x03, 0x00, 0x00, 0x02, 0x06, 0x01, 0x00, 0x04, 0x0b, 0x08, 0x00, 0x01, 0x00, 0x00, 0x00
        /*0020*/ 	.byte	0x00, 0x00, 0x00, 0x00


//--------------------- .nv.info._ZN10cuda_vgicp42compute_voxel_means_and_covariances_kernelEPK6float3PKiS4_S4_PKfPfS7_ --------------------------
	.section	.nv.info._ZN10cuda_vgicp42compute_voxel_means_and_covariances_kernelEPK6float3PKiS4_S4_PKfPfS7_,"",@"SHT_CUDA_INFO"
	.sectionflags	@""
	.align	4


	//----- nvinfo : EIATTR_CUDA_API_VERSION
	.align		4
        /*0000*/ 	.byte	0x04, 0x37
        /*0002*/ 	.short	(.L_92 - .L_91)
.L_91:
        /*0004*/ 	.word	0x00000082


	//----- nvinfo : EIATTR_KPARAM_INFO
	.align		4
.L_92:
        /*0008*/ 	.byte	0x04, 0x17
        /*000a*/ 	.short	(.L_94 - .L_93)
.L_93:
        /*000c*/ 	.word	0x00000000
        /*0010*/ 	.short	0x0006
        /*0012*/ 	.short	0x0030
        /*0014*/ 	.byte	0x00, 0xf5, 0x21, 0x00


	//----- nvinfo : EIATTR_KPARAM_INFO
	.align		4
.L_94:
        /*0018*/ 	.byte	0x04, 0x17
        /*001a*/ 	.short	(.L_96 - .L_95)
.L_95:
        /*001c*/ 	.word	0x00000000
        /*0020*/ 	.short	0x0005
        /*0022*/ 	.short	0x0028
        /*0024*/ 	.byte	0x00, 0xf5, 0x21, 0x00


	//----- nvinfo : EIATTR_KPARAM_INFO
	.align		4
.L_96:
        /*0028*/ 	.byte	0x04, 0x17
        /*002a*/ 	.short	(.L_98 - .L_97)
.L_97:
        /*002c*/ 	.word	0x00000000
        /*0030*/ 	.short	0x0004
        /*0032*/ 	.short	0x0020
        /*0034*/ 	.byte	0x00, 0xf5, 0x21, 0x00


	//----- nvinfo : EIATTR_KPARAM_INFO
	.align		4
.L_98:
        /*0038*/ 	.byte	0x04, 0x17
        /*003a*/ 	.short	(.L_100 - .L_99)
.L_99:
        /*003c*/ 	.word	0x00000000
        /*0040*/ 	.short	0x0003
        /*0042*/ 	.short	0x0018
        /*0044*/ 	.byte	0x00, 0xf5, 0x21, 0x00


	//----- nvinfo : EIATTR_KPARAM_INFO
	.align		4
.L_100:
        /*0048*/ 	.byte	0x04, 0x17
        /*004a*/ 	.short	(.L_102 - .L_101)
.L_101:
        /*004c*/ 	.word	0x00000000
        /*0050*/ 	.short	0x0002
        /*0052*/ 	.short	0x0010
        /*0054*/ 	.byte	0x00, 0xf5, 0x21, 0x00


	//----- nvinfo : EIATTR_KPARAM_INFO
	.align		4
.L_102:
        /*0058*/ 	.byte	0x04, 0x17
        /*005a*/ 	.short	(.L_104 - .L_103)
.L_103:
        /*005c*/ 	.word	0x00000000
        /*0060*/ 	.short	0x0001
        /*0062*/ 	.short	0x0008
        /*0064*/ 	.byte	0x00, 0xf5, 0x21, 0x00


	//----- nvinfo : EIATTR_KPARAM_INFO
	.align		4
.L_104:
        /*0068*/ 	.byte	0x04, 0x17
        /*006a*/ 	.short	(.L_106 - .L_105)
.L_105:
        /*006c*/ 	.word	0x00000000
        /*0070*/ 	.short	0x0000
        /*0072*/ 	.short	0x0000
        /*0074*/ 	.byte	0x00, 0xf5, 0x21, 0x00


	//----- nvinfo : EIATTR_SPARSE_MMA_MASK
	.align		4
.L_106:
        /*0078*/ 	.byte	0x03, 0x50
        /*007a*/ 	.short	0x0000


	//----- nvinfo : EIATTR_MAXREG_COUNT
	.align		4
        /*007c*/ 	.byte	0x03, 0x1b
        /*007e*/ 	.short	0x00ff


	//----- nvinfo : EIATTR_MERCURY_ISA_VERSION
	.align		4
        /*0080*/ 	.byte	0x03, 0x5f
        /*0082*/ 	.short	0x0101


	//----- nvinfo : EIATTR_VRC_CTA_INIT_COUNT
	.align		4
        /*0084*/ 	.byte	0x02, 0x4a
	.zero		1
	.zero		1


	//----- nvinfo : EIATTR_EXIT_INSTR_OFFSETS
	.align		4
        /*0088*/ 	.byte	0x04, 0x1c
        /*008a*/ 	.short	(.L_108 - .L_107)


	//   ....[0]....
.L_107:
        /*008c*/ 	.word	0x00000090


	//   ....[1]....
        /*0090*/ 	.word	0x00001b10


	//----- nvinfo : EIATTR_CRS_STACK_SIZE
	.align		4
.L_108:
        /*0094*/ 	.byte	0x04, 0x1e
        /*0096*/ 	.short	(.L_110 - .L_109)
.L_109:
        /*0098*/ 	.word	0x00000000


	//----- nvinfo : EIATTR_CBANK_PARAM_SIZE
	.align		4
.L_110:
        /*009c*/ 	.byte	0x03, 0x19
        /*009e*/ 	.short	0x0038


	//----- nvinfo : EIATTR_PARAM_CBANK
	.align		4
        /*00a0*/ 	.byte	0x04, 0x0a
        /*00a2*/ 	.short	(.L_112 - .L_111)
	.align		4
.L_111:
        /*00a4*/ 	.word	index@(.nv.constant0._ZN10cuda_vgicp42compute_voxel_means_and_covariances_kernelEPK6float3PKiS4_S4_PKfPfS7_)
        /*00a8*/ 	.short	0x0380
        /*00aa*/ 	.short	0x0038


	//----- nvinfo : EIATTR_SW_WAR
	.align		4
.L_112:
        /*00ac*/ 	.byte	0x04, 0x36
        /*00ae*/ 	.short	(.L_114 - .L_113)
.L_113:
        /*00b0*/ 	.word	0x00000008
.L_114:


//--------------------- .nv.info._ZN10cuda_vgicp32compute_point_covariances_kernelEPK6float3mPKiPf --------------------------
	.section	.nv.info._ZN10cuda_vgicp32compute_point_covariances_kernelEPK6float3mPKiPf,"",@"SHT_CUDA_INFO"
	.sectionflags	@""
	.align	4


	//----- nvinfo : EIATTR_CUDA_API_VERSION
	.align		4
        /*0000*/ 	.byte	0x04, 0x37
        /*0002*/ 	.short	(.L_116 - .L_115)
.L_115:
        /*0004*/ 	.word	0x00000082


	//----- nvinfo : EIATTR_KPARAM_INFO
	.align		4
.L_116:
        /*0008*/ 	.byte	0x04, 0x17
        /*000a*/ 	.short	(.L_118 - .L_117)
.L_117:
        /*000c*/ 	.word	0x00000000
        /*0010*/ 	.short	0x0003
        /*0012*/ 	.short	0x0018
        /*0014*/ 	.byte	0x00, 0xf5, 0x21, 0x00


	//----- nvinfo : EIATTR_KPARAM_INFO
	.align		4
.L_118:
        /*0018*/ 	.byte	0x04, 0x17
        /*001a*/ 	.short	(.L_120 - .L_119)
.L_119:
        /*001c*/ 	.word	0x00000000
        /*0020*/ 	.short	0x0002
        /*0022*/ 	.short	0x0010
        /*0024*/ 	.byte	0x00, 0xf5, 0x21, 0x00


	//----- nvinfo : EIATTR_KPARAM_INFO
	.align		4
.L_120:
        /*0028*/ 	.byte	0x04, 0x17
        /*002a*/ 	.short	(.L_122 - .L_121)
.L_121:
        /*002c*/ 	.word	0x00000000
        /*0030*/ 	.short	0x0001
        /*0032*/ 	.short	0x0008
        /*0034*/ 	.byte	0x00, 0xf0, 0x21, 0x00


	//----- nvinfo : EIATTR_KPARAM_INFO
	.align		4
.L_122:
        /*0038*/ 	.byte	0x04, 0x17
        /*003a*/ 	.short	(.L_124 - .L_123)
.L_123:
        /*003c*/ 	.word	0x00000000
        /*0040*/ 	.short	0x0000
        /*0042*/ 	.short	0x0000
        /*0044*/ 	.byte	0x00, 0xf5, 0x21, 0x00


	//----- nvinfo : EIATTR_SPARSE_MMA_MASK
	.align		4
.L_124:
        /*0048*/ 	.byte	0x03, 0x50
        /*004a*/ 	.short	0x0000


	//----- nvinfo : EIATTR_MAXREG_COUNT
	.align		4
        /*004c*/ 	.byte	0x03, 0x1b
        /*004e*/ 	.short	0x00ff


	//----- nvinfo : EIATTR_MERCURY_ISA_VERSION
	.align		4
        /*0050*/ 	.byte	0x03, 0x5f
        /*0052*/ 	.short	0x0101


	//----- nvinfo : EIATTR_VRC_CTA_INIT_COUNT
	.align		4
        /*0054*/ 	.byte	0x02, 0x4a
	.zero		1
	.zero		1


	//----- nvinfo : EIATTR_EXIT_INSTR_OFFSETS
	.align		4
        /*0058*/ 	.byte	0x04, 0x1c
        /*005a*/ 	.short	(.L_126 - .L_125)


	//   ....[0]....
.L_125:
        /*005c*/ 	.word	0x00000090


	//   ....[1]....
        /*0060*/ 	.word	0x00002020


	//----- nvinfo : EIATTR_CRS_STACK_SIZE
	.align		4
.L_126:
        /*0064*/ 	.byte	0x04, 0x1e
        /*0066*/ 	.short	(.L_128 - .L_127)
.L_127:
        /*0068*/ 	.word	0x00000000


	//----- nvinfo : EIATTR_CBANK_PARAM_SIZE
	.align		4
.L_128:
        /*006c*/ 	.byte	0x03, 0x19
        /*006e*/ 	.short	0x0020


	//----- nvinfo : EIATTR_PARAM_CBANK
	.align		4
        /*0070*/ 	.byte	0x04, 0x0a
        /*0072*/ 	.short	(.L_130 - .L_129)
	.align		4
.L_129:
        /*0074*/ 	.word	index@(.nv.constant0._ZN10cuda_vgicp32compute_point_covariances_kernelEPK6float3mPKiPf)
        /*0078*/ 	.short	0x0380
        /*007a*/ 	.short	0x0020


	//----- nvinfo : EIATTR_SW_WAR
	.align		4
.L_130:
        /*007c*/ 	.byte	0x04, 0x36
        /*007e*/ 	.short	(.L_132 - .L_131)
.L_131:
        /*0080*/ 	.word	0x00000008
.L_132:


//--------------------- .nv.info._ZN10cuda_vgicp31find_k_nearest_neighbors_kernelEPK6float3mPKjPKiS4_S6_S6_S6_fPi --------------------------
	.section	.nv.info._ZN10cuda_vgicp31find_k_nearest_neighbors_kernelEPK6float3mPKjPKiS4_S6_S6_S6_fPi,"",@"SHT_CUDA_INFO"
	.sectionflags	@""
	.align	4


	//----- nvinfo : EIATTR_CUDA_API_VERSION
	.align		4
        /*0000*/ 	.byte	0x04, 0x37
        /*0002*/ 	.short	(.L_134 - .L_133)
.L_133:
        /*0004*/ 	.word	0x00000082


	//----- nvinfo : EIATTR_KPARAM_INFO
	.align		4
.L_134:
        /*0008*/ 	.byte	0x04, 0x17
        /*000a*/ 	.short	(.L_136 - .L_135)
.L_135:
        /*000c*/ 	.word	0x00000000
        /*0010*/ 	.short	0x0009
        /*0012*/ 	.short	0x0048
        /*0014*/ 	.byte	0x00, 0xf5, 0x21, 0x00


	//----- nvinfo : EIATTR_KPARAM_INFO
	.align		4
.L_136:
        /*0018*/ 	.byte	0x04, 0x17
        /*001a*/ 	.short	(.L_138 - .L_137)
.L_137:
        /*001c*/ 	.word	0x00000000
        /*0020*/ 	.short	0x0008
        /*0022*/ 	.short	0x0040
        /*0024*/ 	.byte	0x00, 0xf0, 0x11, 0x00


	//----- nvinfo : EIATTR_KPARAM_INFO
	.align		4
.L_138:
        /*0028*/ 	.byte	0x04, 0x17
        /*002a*/ 	.short	(.L_140 - .L_139)
.L_139:
        /*002c*/ 	.word	0x00000000
        /*0030*/ 	.short	0x0007
        /*0032*/ 	.short	0x0038
        /*0034*/ 	.byte	0x00, 0xf5, 0x21, 0x00


	//----- nvinfo : EIATTR_KPARAM_INFO
	.align		4
.L_140:
        /*0038*/ 	.byte	0x04, 0x17
        /*003a*/ 	.short	(.L_142 - .L_141)
.L_141:
        /*003c*/ 	.word	0x00000000
        /*0040*/ 	.short	0x0006
        /*0042*/ 	.short	0x0030
        /*0044*/ 	.byte	0x00, 0xf5, 0x21, 0x00


	//----- nvinfo : EIATTR_KPARAM_INFO
	.align		4
.L_142:
        /*0048*/ 	.byte	0x04, 0x17
        /*004a*/ 	.short	(.L_144 - .L_143)
.L_143:
        /*004c*/ 	.word	0x00000000
        /*0050*/ 	.short	0x0005
        /*0052*/ 	.short	0x0028
        /*0054*/ 	.byte	0x00, 0xf5, 0x21, 0x00


	//----- nvinfo : EIATTR_KPARAM_INFO
	.align		4
.L_144:
        /*0058*/ 	.byte	0x04, 0x17
        /*005a*/ 	.short	(.L_146 - .L_145)
.L_145:
        /*005c*/ 	.word	0x00000000
        /*0060*/ 	.short	0x0004
        /*0062*/ 	.short	0x0020
        /*0064*/ 	.byte	0x00, 0xf5, 0x21, 0x00


	//----- nvinfo : EIATTR_KPARAM_INFO
	.align		4
.L_146:
        /*0068*/ 	.byte	0x04, 0x17
        /*006a*/ 	.short	(.L_148 - .L_147)
.L_147:
        /*006c*/ 	.word	0x00000000
        /*0070*/ 	.short	0x0003
        /*0072*/ 	.short	0x0018
        /*0074*/ 	.byte	0x00, 0xf5, 0x21, 0x00


	//----- nvinfo : EIATTR_KPARAM_INFO
	.align		4
.L_148:
        /*0078*/ 	.byte	0x04, 0x17
        /*007a*/ 	.short	(.L_150 - .L_149)
.L_149:
        /*007c*/ 	.word	0x00000000
        /*0080*/ 	.short	0x0002
        /*0082*/ 	.short	0x0010
        /*0084*/ 	.byte	0x00, 0xf5, 0x21, 0x00


	//----- nvinfo : EIATTR_KPARAM_INFO
	.align		4
.L_150:
        /*0088*/ 	.byte	0x04, 0x17
        /*008a*/ 	.short	(.L_152 - .L_151)
.L_151:
        /*008c*/ 	.word	0x00000000
        /*0090*/ 	.short	0x0001
        /*0092*/ 	.short	0x0008
        /*0094*/ 	.byte	0x00, 0xf0, 0x21, 0x00


	//----- nvinfo : EIATTR_KPARAM_INFO
	.align		4
.L_152:
        /*0098*/ 	.byte	0x04, 0x17
        /*009a*/ 	.short	(.L_154 - .L_153)
.L_153:
        /*009c*/ 	.word	0x00000000
        /*00a0*/ 	.short	0x0000
        /*00a2*/ 	.short	0x0000
        /*00a4*/ 	.byte	0x00, 0xf5, 0x21, 0x00


	//----- nvinfo : EIATTR_SPARSE_MMA_MASK
	.align		4
.L_154:
        /*00a8*/ 	.byte	0x03, 0x50
        /*00aa*/ 	.short	0x0000


	//----- nvinfo : EIATTR_MAXREG_COUNT
	.align		4
        /*00ac*/ 	.byte	0x03, 0x1b
        /*00ae*/ 	.short	0x00ff


	//----- nvinfo : EIATTR_MERCURY_ISA_VERSION
	.align		4
        /*00b0*/ 	.byte	0x03, 0x5f
        /*00b2*/ 	.short	0x0101


	//----- nvinfo : EIATTR_VRC_CTA_INIT_COUNT
	.align		4
        /*00b4*/ 	.byte	0x02, 0x4a
	.zero		1
	.zero		1


	//----- nvinfo : EIATTR_EXIT_INSTR_OFFSETS
	.align		4
        /*00b8*/ 	.byte	0x04, 0x1c
        /*00ba*/ 	.short	(.L_156 - .L_155)


	//   ....[0]....
.L_155:
        /*00bc*/ 	.word	0x000000a0


	//   ....[1]....
        /*00c0*/ 	.word	0x00001310


	//----- nvinfo : EIATTR_CRS_STACK_SIZE
	.align		4
.L_156:
        /*00c4*/ 	.byte	0x04, 0x1e
        /*00c6*/ 	.short	(.L_158 - .L_157)
.L_157:
        /*00c8*/ 	.word	0x00000000


	//----- nvinfo : EIATTR_CBANK_PARAM_SIZE
	.align		4
.L_158:
        /*00cc*/ 	.byte	0x03, 0x19
        /*00ce*/ 	.short	0x0050


	//----- nvinfo : EIATTR_PARAM_CBANK
	.align		4
        /*00d0*/ 	.byte	0x04, 0x0a
        /*00d2*/ 	.short	(.L_160 - .L_159)
	.align		4
.L_159:
        /*00d4*/ 	.word	index@(.nv.constant0._ZN10cuda_vgicp31find_k_nearest_neighbors_kernelEPK6float3mPKjPKiS4_S6_S6_S6_fPi)
        /*00d8*/ 	.short	0x0380
        /*00da*/ 	.short	0x0050


	//----- nvinfo : EIATTR_SW_WAR
	.align		4
.L_160:
        /*00dc*/ 	.byte	0x04, 0x36
        /*00de*/ 	.short	(.L_162 - .L_161)
.L_161:
        /*00e0*/ 	.word	0x00000008
.L_162:


//--------------------- .nv.info._ZN10cuda_vgicp26compute_cell_ranges_kernelEPKjPiS2_Pji --------------------------
	.section	.nv.info._ZN10cuda_vgicp26compute_cell_ranges_kernelEPKjPiS2_Pji,"",@"SHT_CUDA_INFO"
	.sectionflags	@""
	.align	4


	//----- nvinfo : EIATTR_CUDA_API_VERSION
	.align		4
        /*0000*/ 	.byte	0x04, 0x37
        /*0002*/ 	.short	(.L_164 - .L_163)
.L_163:
        /*0004*/ 	.word	0x00000082


	//----- nvinfo : EIATTR_KPARAM_INFO
	.align		4
.L_164:
        /*0008*/ 	.byte	0x04, 0x17
        /*000a*/ 	.short	(.L_166 - .L_165)
.L_165:
        /*000c*/ 	.word	0x00000000
        /*0010*/ 	.short	0x0004
        /*0012*/ 	.short	0x0020
        /*0014*/ 	.byte	0x00, 0xf0, 0x11, 0x00


	//----- nvinfo : EIATTR_KPARAM_INFO
	.align		4
.L_166:
        /*0018*/ 	.byte	0x04, 0x17
        /*001a*/ 	.short	(.L_168 - .L_167)
.L_167:
        /*001c*/ 	.word	0x00000000
        /*0020*/ 	.short	0x0003
        /*0022*/ 	.short	0x0018
        /*0024*/ 	.byte	0x00, 0xf5, 0x21, 0x00


	//----- nvinfo : EIATTR_KPARAM_INFO
	.align		4
.L_168:
        /*0028*/ 	.byte	0x04, 0x17
        /*002a*/ 	.short	(.L_170 - .L_169)
.L_169:
        /*002c*/ 	.word	0x00000000
        /*0030*/ 	.short	0x0002
        /*0032*/ 	.short	0x0010
        /*0034*/ 	.byte	0x00, 0xf5, 0x21, 0x00


	//----- nvinfo : EIATTR_KPARAM_INFO
	.align		4
.L_170:
        /*0038*/ 	.byte	0x04, 0x17
        /*003a*/ 	.short	(.L_172 - .L_171)
.L_171:
        /*003c*/ 	.word	0x00000000
        /*0040*/ 	.short	0x0001
        /*0042*/ 	.short	0x0008
        /*0044*/ 	.byte	0x00, 0xf5, 0x21, 0x00


	//----- nvinfo : EIATTR_KPARAM_INFO
	.align		4
.L_172:
        /*0048*/ 	.byte	0x04, 0x17
        /*004a*/ 	.short	(.L_174 - .L_173)
.L_173:
        /*004c*/ 	.word	0x00000000
        /*0050*/ 	.short	0x0000
        /*0052*/ 	.short	0x0000
        /*0054*/ 	.byte	0x00, 0xf5, 0x21, 0x00


	//----- nvinfo : EIATTR_SPARSE_MMA_MASK
	.align		4
.L_174:
        /*0058*/ 	.byte	0x03, 0x50
        /*005a*/ 	.short	0x0000


	//----- nvinfo : EIATTR_MAXREG_COUNT
	.align		4
        /*005c*/ 	.byte	0x03, 0x1b
        /*005e*/ 	.short	0x00ff


	//----- nvinfo : EIATTR_MERCURY_ISA_VERSION
	.align		4
        /*0060*/ 	.byte	0x03, 0x5f
        /*0062*/ 	.short	0x0101


	//----- nvinfo : EIATTR_VRC_CTA_INIT_COUNT
	.align		4
        /*0064*/ 	.byte	0x02, 0x4a
	.zero		1
	.zero		1


	//----- nvinfo : EIATTR_EXIT_INSTR_OFFSETS
	.align		4
        /*0068*/ 	.byte	0x04, 0x1c
        /*006a*/ 	.short	(.L_176 - .L_175)


	//   ....[0]....
.L_175:
        /*006c*/ 	.word	0x00000070


	//   ....[1]....
        /*0070*/ 	.word	0x00000240


	//   ....[2]....
        /*0074*/ 	.word	0x00000280


	//----- nvinfo : EIATTR_CRS_STACK_SIZE
	.align		4
.L_176:
        /*0078*/ 	.byte	0x04, 0x1e
        /*007a*/ 	.short	(.L_178 - .L_177)
.L_177:
        /*007c*/ 	.word	0x00000000


	//----- nvinfo : EIATTR_CBANK_PARAM_SIZE
	.align		4
.L_178:
        /*0080*/ 	.byte	0x03, 0x19
        /*0082*/ 	.short	0x0024


	//----- nvinfo : EIATTR_PARAM_CBANK
	.align		4
        /*0084*/ 	.byte	0x04, 0x0a
        /*0086*/ 	.short	(.L_180 - .L_179)
	.align		4
.L_179:
        /*0088*/ 	.word	index@(.nv.constant0._ZN10cuda_vgicp26compute_cell_ranges_kernelEPKjPiS2_Pji)
        /*008c*/ 	.short	0x0380
        /*008e*/ 	.short	0x0024


	//----- nvinfo : EIATTR_SW_WAR
	.align		4
.L_180:
        /*0090*/ 	.byte	0x04, 0x36
        /*0092*/ 	.short	(.L_182 - .L_181)
.L_181:
        /*0094*/ 	.word	0x00000008
.L_182:


//--------------------- .nv.info._ZN10cuda_vgicp43init_indices_and_compute_cell_hashes_kernelEPK6float3mfPiPj --------------------------
	.section	.nv.info._ZN10cuda_vgicp43init_indices_and_compute_cell_hashes_kernelEPK6float3mfPiPj,"",@"SHT_CUDA_INFO"
	.sectionflags	@""
	.align	4


	//----- nvinfo : EIATTR_CUDA_API_VERSION
	.align		4
        /*0000*/ 	.byte	0x04, 0x37
        /*0002*/ 	.short	(.L_184 - .L_183)
.L_183:
        /*0004*/ 	.word	0x00000082


	//----- nvinfo : EIATTR_KPARAM_INFO
	.align		4
.L_184:
        /*0008*/ 	.byte	0x04, 0x17
        /*000a*/ 	.short	(.L_186 - .L_185)
.L_185:
        /*000c*/ 	.word	0x00000000
        /*0010*/ 	.short	0x0004
        /*0012*/ 	.short	0x0020
        /*0014*/ 	.byte	0x00, 0xf5, 0x21, 0x00


	//----- nvinfo : EIATTR_KPARAM_INFO
	.align		4
.L_186:
        /*0018*/ 	.byte	0x04, 0x17
        /*001a*/ 	.short	(.L_188 - .L_187)
.L_187:
        /*001c*/ 	.word	0x00000000
        /*0020*/ 	.short	0x0003
        /*0022*/ 	.short	0x0018
        /*0024*/ 	.byte	0x00, 0xf5, 0x21, 0x00


	//----- nvinfo : EIATTR_KPARAM_INFO
	.align		4
.L_188:
        /*0028*/ 	.byte	0x04, 0x17
        /*002a*/ 	.short	(.L_190 - .L_189)
.L_189:
        /*002c*/ 	.word	0x00000000
        /*0030*/ 	.short	0x0002
        /*0032*/ 	.short	0x0010
        /*0034*/ 	.byte	0x00, 0xf0, 0x11, 0x00


	//----- nvinfo : EIATTR_KPARAM_INFO
	.align		4
.L_190:
        /*0038*/ 	.byte	0x04, 0x17
        /*003a*/ 	.short	(.L_192 - .L_191)
.L_191:
        /*003c*/ 	.word	0x00000000
        /*0040*/ 	.short	0x0001
        /*0042*/ 	.short	0x0008
        /*0044*/ 	.byte	0x00, 0xf0, 0x21, 0x00


	//----- nvinfo : EIATTR_KPARAM_INFO
	.align		4
.L_192:
        /*0048*/ 	.byte	0x04, 0x17
        /*004a*/ 	.short	(.L_194 - .L_193)
.L_193:
        /*004c*/ 	.word	0x00000000
        /*0050*/ 	.short	0x0000
        /*0052*/ 	.short	0x0000
        /*0054*/ 	.byte	0x00, 0xf5, 0x21, 0x00


	//----- nvinfo : EIATTR_SPARSE_MMA_MASK
	.align		4
.L_194:
        /*0058*/ 	.byte	0x03, 0x50
        /*005a*/ 	.short	0x0000


	//----- nvinfo : EIATTR_MAXREG_COUNT
	.align		4
        /*005c*/ 	.byte	0x03, 0x1b
        /*005e*/ 	.short	0x00ff


	//----- nvinfo : EIATTR_MERCURY_ISA_VERSION
	.align		4
        /*0060*/ 	.byte	0x03, 0x5f
        /*0062*/ 	.short	0x0101


	//----- nvinfo : EIATTR_VRC_CTA_INIT_COUNT
	.align		4
        /*0064*/ 	.byte	0x02, 0x4a
	.zero		1
	.zero		1


	//----- nvinfo : EIATTR_EXIT_INSTR_OFFSETS
	.align		4
        /*0068*/ 	.byte	0x04, 0x1c
        /*006a*/ 	.short	(.L_196 - .L_195)


	//   ....[0]....
.L_195:
        /*006c*/ 	.word	0x00000090


	//   ....[1]....
        /*0070*/ 	.word	0x00000150


	//   ....[2]....
        /*0074*/ 	.word	0x00000530


	//----- nvinfo : EIATTR_CRS_STACK_SIZE
	.align		4
.L_196:
        /*0078*/ 	.byte	0x04, 0x1e
        /*007a*/ 	.short	(.L_198 - .L_197)
.L_197:
        /*007c*/ 	.word	0x00000000


	//----- nvinfo : EIATTR_CBANK_PARAM_SIZE
	.align		4
.L_198:
        /*0080*/ 	.byte	0x03, 0x19
        /*0082*/ 	.short	0x0028


	//----- nvinfo : EIATTR_PARAM_CBANK
	.align		4
        /*0084*/ 	.byte	0x04, 0x0a
        /*0086*/ 	.short	(.L_200 - .L_199)
	.align		4
.L_199:
        /*0088*/ 	.word	index@(.nv.constant0._ZN10cuda_vgicp43init_indices_and_compute_cell_hashes_kernelEPK6float3mfPiPj)
        /*008c*/ 	.short	0x0380
        /*008e*/ 	.short	0x0028


	//----- nvinfo : EIATTR_SW_WAR
	.align		4
.L_200:
        /*0090*/ 	.byte	0x04, 0x36
        /*0092*/ 	.short	(.L_202 - .L_201)
.L_201:
        /*0094*/ 	.word	0x00000008
.L_202:


//--------------------- .nv.info._ZN3cub18CUB_300001_SM_10006detail11EmptyKernelIvEEvv --------------------------
	.section	.nv.info._ZN3cub18CUB_300001_SM_10006detail11EmptyKernelIvEEvv,"",@"SHT_CUDA_INFO"
	.sectionflags	@""
	.align	4


	//----- nvinfo : EIATTR_CUDA_API_VERSION
	.align		4
        /*0000*/ 	.byte	0x04, 0x37
        /*0002*/ 	.short	(.L_204 - .L_203)
.L_203:
        /*0004*/ 	.word	0x00000082


	//----- nvinfo : EIATTR_SPARSE_MMA_MASK
	.align		4
.L_204:
        /*0008*/ 	.byte	0x03, 0x50
        /*000a*/ 	.short	0x0000


	//----- nvinfo : EIATTR_MAXREG_COUNT
	.align		4
        /*000c*/ 	.byte	0x03, 0x1b
        /*000e*/ 	.short	0x00ff


	//----- nvinfo : EIATTR_MERCURY_ISA_VERSION
	.align		4
        /*0010*/ 	.byte	0x03, 0x5f
        /*0012*/ 	.short	0x0101


	//----- nvinfo : EIATTR_VRC_CTA_INIT_COUNT
	.align		4
        /*0014*/ 	.byte	0x02, 0x4a
	.zero		1
	.zero		1


	//----- nvinfo : EIATTR_EXIT_INSTR_OFFSETS
	.align		4
        /*0018*/ 	.byte	0x04, 0x1c
        /*001a*/ 	.short	(.L_206 - .L_205)


	//   ....[0]....
.L_205:
        /*001c*/ 	.word	0x00000010


	//----- nvinfo : EIATTR_SW_WAR
	.align		4
.L_206:
        /*0020*/ 	.byte	0x04, 0x36
        /*0022*/ 	.short	(.L_208 - .L_207)
.L_207:
        /*0024*/ 	.word	0x00000008
.L_208:


//--------------------- .nv.callgraph             --------------------------
	.section	.nv.callgraph,"",@"SHT_CUDA_CALLGRAPH"
	.align	4
	.sectionentsize	8
	.align		4
        /*0000*/ 	.word	0x00000000
	.align		4
        /*0004*/ 	.word	0xffffffff
	.align		4
        /*0008*/ 	.word	0x00000000
	.align		4
        /*000c*/ 	.word	0xfffffffe
	.align		4
        /*0010*/ 	.word	0x00000000
	.align		4
        /*0014*/ 	.word	0xfffffffd
	.align		4
        /*0018*/ 	.word	0x00000000
	.align		4
        /*001c*/ 	.word	0xfffffffc


//--------------------- .nv.constant4             --------------------------
	.section	.nv.constant4,"a",@progbits
	.align	8
	.align		8
.nv.constant4:
        /*0000*/ 	.dword	_ZN34_INTERNAL_75eac88f_4_k_cu_81a6e8b64cuda3std3__45__cpo5beginE
	.align		8
        /*0008*/ 	.dword	_ZN34_INTERNAL_75eac88f_4_k_cu_81a6e8b64cuda3std3__45__cpo3endE
	.align		8
        /*0010*/ 	.dword	_ZN34_INTERNAL_75eac88f_4_k_cu_81a6e8b64cuda3std3__45__cpo6cbeginE
	.align		8
        /*0018*/ 	.dword	_ZN34_INTERNAL_75eac88f_4_k_cu_81a6e8b64cuda3std3__45__cpo4cendE
	.align		8
        /*0020*/ 	.dword	_ZN34_INTERNAL_75eac88f_4_k_cu_81a6e8b64cuda3std3__45__cpo6rbeginE
	.align		8
        /*0028*/ 	.dword	_ZN34_INTERNAL_75eac88f_4_k_cu_81a6e8b64cuda3std3__45__cpo4rendE
	.align		8
        /*0030*/ 	.dword	_ZN34_INTERNAL_75eac88f_4_k_cu_81a6e8b64cuda3std3__45__cpo7crbeginE
	.align		8
        /*0038*/ 	.dword	_ZN34_INTERNAL_75eac88f_4_k_cu_81a6e8b64cuda3std3__45__cpo5crendE
	.align		8
        /*0040*/ 	.dword	_ZN34_INTERNAL_75eac88f_4_k_cu_81a6e8b64cuda3std3__436_GLOBAL__N__75eac88f_4_k_cu_81a6e8b66ignoreE
	.align		8
        /*0048*/ 	.dword	_ZN34_INTERNAL_75eac88f_4_k_cu_81a6e8b64cuda3std3__419piecewise_constructE
	.align		8
        /*0050*/ 	.dword	_ZN34_INTERNAL_75eac88f_4_k_cu_81a6e8b64cuda3std3__48in_placeE
	.align		8
        /*0058*/ 	.dword	_ZN34_INTERNAL_75eac88f_4_k_cu_81a6e8b64cuda3std3__420unreachable_sentinelE
	.align		8
        /*0060*/ 	.dword	_ZN34_INTERNAL_75eac88f_4_k_cu_81a6e8b64cuda3std3__47nulloptE
	.align		8
        /*0068*/ 	.dword	_ZN34_INTERNAL_75eac88f_4_k_cu_81a6e8b64cuda3std3__48unexpectE
	.align		8
        /*0070*/ 	.dword	_ZN34_INTERNAL_75eac88f_4_k_cu_81a6e8b64cuda3std6ranges3__45__cpo4swapE
	.align		8
        /*0078*/ 	.dword	_ZN34_INTERNAL_75eac88f_4_k_cu_81a6e8b64cuda3std6ranges3__45__cpo9iter_moveE
	.align		8
        /*0080*/ 	.dword	_ZN34_INTERNAL_75eac88f_4_k_cu_81a6e8b64cuda3std6ranges3__45__cpo5beginE
	.align		8
        /*0088*/ 	.dword	_ZN34_INTERNAL_75eac88f_4_k_cu_81a6e8b64cuda3std6ranges3__45__cpo3endE
	.align		8
        /*0090*/ 	.dword	_ZN34_INTERNAL_75eac88f_4_k_cu_81a6e8b64cuda3std6ranges3__45__cpo6cbeginE
	.align		8
        /*0098*/ 	.dword	_ZN34_INTERNAL_75eac88f_4_k_cu_81a6e8b64cuda3std6ranges3__45__cpo4cendE
	.align		8
        /*00a0*/ 	.dword	_ZN34_INTERNAL_75eac88f_4_k_cu_81a6e8b64cuda3std6ranges3__45__cpo7advanceE
	.align		8
        /*00a8*/ 	.dword	_ZN34_INTERNAL_75eac88f_4_k_cu_81a6e8b64cuda3std6ranges3__45__cpo9iter_swapE
	.align		8
        /*00b0*/ 	.dword	_ZN34_INTERNAL_75eac88f_4_k_cu_81a6e8b64cuda3std6ranges3__45__cpo4nextE
	.align		8
        /*00b8*/ 	.dword	_ZN34_INTERNAL_75eac88f_4_k_cu_81a6e8b64cuda3std6ranges3__45__cpo4prevE
	.align		8
        /*00c0*/ 	.dword	_ZN34_INTERNAL_75eac88f_4_k_cu_81a6e8b64cuda3std6ranges3__45__cpo4dataE
	.align		8
        /*00c8*/ 	.dword	_ZN34_INTERNAL_75eac88f_4_k_cu_81a6e8b64cuda3std6ranges3__45__cpo5cdataE
	.align		8
        /*00d0*/ 	.dword	_ZN34_INTERNAL_75eac88f_4_k_cu_81a6e8b64cuda3std6ranges3__45__cpo4sizeE
	.align		8
        /*00d8*/ 	.dword	_ZN34_INTERNAL_75eac88f_4_k_cu_81a6e8b64cuda3std6ranges3__45__cpo5ssizeE
	.align		8
        /*00e0*/ 	.dword	_ZN34_INTERNAL_75eac88f_4_k_cu_81a6e8b64cuda3std6ranges3__45__cpo8distanceE
	.align		8
        /*00e8*/ 	.dword	_ZN34_INTERNAL_75eac88f_4_k_cu_81a6e8b66thrust24THRUST_300001_SM_1000_NS8cuda_cub3parE
	.align		8
        /*00f0*/ 	.dword	_ZN34_INTERNAL_75eac88f_4_k_cu_81a6e8b66thrust24THRUST_300001_SM_1000_NS8cuda_cub10par_nosyncE
	.align		8
        /*00f8*/ 	.dword	_ZN34_INTERNAL_75eac88f_4_k_cu_81a6e8b66thrust24THRUST_300001_SM_1000_NS6system6detail10sequential3seqE
	.align		8
        /*0100*/ 	.dword	_ZN34_INTERNAL_75eac88f_4_k_cu_81a6e8b66thrust24THRUST_300001_SM_1000_NS6system3cpp3parE
	.align		8
        /*0108*/ 	.dword	_ZN34_INTERNAL_75eac88f_4_k_cu_81a6e8b66thrust24THRUST_300001_SM_1000_NS12placeholders2_1E
	.align		8
        /*0110*/ 	.dword	_ZN34_INTERNAL_75eac88f_4_k_cu_81a6e8b66thrust24THRUST_300001_SM_1000_NS12placeholders2_2E
	.align		8
        /*0118*/ 	.dword	_ZN34_INTERNAL_75eac88f_4_k_cu_81a6e8b66thrust24THRUST_300001_SM_1000_NS12placeholders2_3E
	.align		8
        /*0120*/ 	.dword	_ZN34_INTERNAL_75eac88f_4_k_cu_81a6e8b66thrust24THRUST_300001_SM_1000_NS12placeholders2_4E
	.align		8
        /*0128*/ 	.dword	_ZN34_INTERNAL_75eac88f_4_k_cu_81a6e8b66thrust24THRUST_300001_SM_1000_NS12placeholders2_5E
	.align		8
        /*0130*/ 	.dword	_ZN34_INTERNAL_75eac88f_4_k_cu_81a6e8b66thrust24THRUST_300001_SM_1000_NS12placeholders2_6E
	.align		8
        /*0138*/ 	.dword	_ZN34_INTERNAL_75eac88f_4_k_cu_81a6e8b66thrust24THRUST_300001_SM_1000_NS12placeholders2_7E
	.align		8
        /*0140*/ 	.dword	_ZN34_INTERNAL_75eac88f_4_k_cu_81a6e8b66thrust24THRUST_300001_SM_1000_NS12placeholders2_8E
	.align		8
        /*0148*/ 	.dword	_ZN34_INTERNAL_75eac88f_4_k_cu_81a6e8b66thrust24THRUST_300001_SM_1000_NS12placeholders2_9E
	.align		8
        /*0150*/ 	.dword	_ZN34_INTERNAL_75eac88f_4_k_cu_81a6e8b66thrust24THRUST_300001_SM_1000_NS12placeholders3_10E
	.align		8
        /*0158*/ 	.dword	_ZN34_INTERNAL_75eac88f_4_k_cu_81a6e8b66thrust24THRUST_300001_SM_1000_NS3seqE
	.align		8
        /*0160*/ 	.dword	_ZN34_INTERNAL_75eac88f_4_k_cu_81a6e8b66thrust24THRUST_300001_SM_1000_NS6deviceE


//--------------------- .text._ZN10cuda_vgicp42compute_voxel_means_and_covariances_kernelEPK6float3PKiS4_S4_PKfPfS7_ --------------------------
	.section	.text._ZN10cuda_vgicp42compute_voxel_means_and_covariances_kernelEPK6float3PKiS4_S4_PKfPfS7_,"ax",@progbits
	.align	128
        .global         _ZN10cuda_vgicp42compute_voxel_means_and_covariances_kernelEPK6float3PKiS4_S4_PKfPfS7_
        .type           _ZN10cuda_vgicp42compute_voxel_means_and_covariances_kernelEPK6float3PKiS4_S4_PKfPfS7_,@function
        .size           _ZN10cuda_vgicp42compute_voxel_means_and_covariances_kernelEPK6float3PKiS4_S4_PKfPfS7_,(.L_x_112 - _ZN10cuda_vgicp42compute_voxel_means_and_covariances_kernelEPK6float3PKiS4_S4_PKfPfS7_)
        .other          _ZN10cuda_vgicp42compute_voxel_means_and_covariances_kernelEPK6float3PKiS4_S4_PKfPfS7_,@"STO_CUDA_ENTRY STV_DEFAULT"
_ZN10cuda_vgicp42compute_voxel_means_and_covariances_kernelEPK6float3PKiS4_S4_PKfPfS7_:
.text._ZN10cuda_vgicp42compute_voxel_means_and_covariances_kernelEPK6float3PKiS4_S4_PKfPfS7_:
[----:B------:R-:W-:Y:S08]  /*0000*/  LDC R1, c[0x0][0x37c] ;  /* 0x0000df00ff017b82 */ /* 0x000ff00000000800 */
[----:B------:R-:W0:Y:S01]  /*0010*/  LDC.64 R2, c[0x0][0x398] ;  /* 0x0000e600ff027b82 */ /* 0x000e220000000a00 */
[----:B------:R-:W0:Y:S02]  /*0020*/  LDCU.64 UR4, c[0x0][0x358] ;  /* 0x00006b00ff0477ac */ /* 0x000e240008000a00 */
[----:B0-----:R-:W2:Y:S05]  /*0030*/  LDG.E.CONSTANT R3, desc[UR4][R2.64] ;  /* 0x0000000402037981 */ /* 0x001eaa000c1e9900 */
[----:B------:R-:W0:Y:S01]  /*0040*/  S2UR UR6, SR_CTAID.X ;  /* 0x00000000000679c3 */ /* 0x000e220000002500 */
[----:B------:R-:W0:Y:S07]  /*0050*/  S2R R5, SR_TID.X ;  /* 0x0000000000057919 */ /* 0x000e2e0000002100 */
[----:B------:R-:W0:Y:S02]  /*0060*/  LDC R8, c[0x0][0x360] ;  /* 0x0000d800ff087b82 */ /* 0x000e240000000800 */
[----:B0-----:R-:W-:-:S05]  /*0070*/  IMAD R8, R8, UR6, R5 ;  /* 0x0000000608087c24 */ /* 0x001fca000f8e0205 */
[----:B--2---:R-:W-:-:S13]  /*0080*/  ISETP.GE.AND P0, PT, R8, R3, PT ;  /* 0x000000030800720c */ /* 0x004fda0003f06270 */
[----:B------:R-:W-:Y:S05]  /*0090*/  @P0 EXIT ;  /* 0x000000000000094d */ /* 0x000fea0003800000 */
[----:B------:R-:W0:Y:S08]  /*00a0*/  LDC.64 R2, c[0x0][0x388] ;  /* 0x0000e200ff027b82 */ /* 0x000e300000000a00 */
[----:B------:R-:W1:Y:S01]  /*00b0*/  LDC.64 R4, c[0x0][0x390] ;  /* 0x0000e400ff047b82 */ /* 0x000e620000000a00 */
[----:B0-----:R-:W-:-:S05]  /*00c0*/  IMAD.WIDE R2, R8, 0x4, R2 ;  /* 0x0000000408027825 */ /* 0x001fca00078e0202 */
[----:B------:R-:W2:Y:S01]  /*00d0*/  LDG.E.CONSTANT R9, desc[UR4][R2.64] ;  /* 0x0000000402097981 */ /* 0x000ea2000c1e9900 */
[----:B-1----:R-:W-:-:S05]  /*00e0*/  IMAD.WIDE R4, R8, 0x4, R4 ;  /* 0x0000000408047825 */ /* 0x002fca00078e0204 */
[----:B------:R-:W2:Y:S01]  /*00f0*/  LDG.E.CONSTANT R10, desc[UR4][R4.64] ;  /* 0x00000004040a7981 */ /* 0x000ea2000c1e9900 */
[----:B------:R-:W-:Y:S01]  /*0100*/  BSSY.RECONVERGENT B0, `(.L_x_0) ;  /* 0x00000ed000007945 */ /* 0x000fe20003800200 */
[----:B------:R-:W-:Y:S02]  /*0110*/  HFMA2 R15, -RZ, RZ, 0, 0 ;  /* 0x00000000ff0f7431 */ /* 0x000fe400000001ff */
[----:B------:R-:W-:Y:S01]  /*0120*/  HFMA2 R19, -RZ, RZ, 0, 0 ;  /* 0x00000000ff137431 */ /* 0x000fe200000001ff */
[----:B------:R-:W-:Y:S02]  /*0130*/  MOV R17, RZ ;  /* 0x000000ff00117202 */ /* 0x000fe40000000f00 */
[----:B--2---:R-:W-:Y:S02]  /*0140*/  ISETP.GT.AND P0, PT, R10, R9, PT ;  /* 0x000000090a00720c */ /* 0x004fe40003f04270 */
[----:B------:R-:W-:-:S11]  /*0150*/  IADD3 R11, PT, PT, -R9, R10, RZ ;  /* 0x0000000a090b7210 */ /* 0x000fd60007ffe1ff */
[----:B------:R-:W-:Y:S05]  /*0160*/  @!P0 BRA `(.L_x_1) ;  /* 0x0000000c00988947 */ /* 0x000fea0003800000 */
[----:B------:R-:W0:Y:S01]  /*0170*/  LDC.64 R2, c[0x0][0x380] ;  /* 0x0000e000ff027b82 */ /* 0x000e220000000a00 */
[----:B------:R-:W-:Y:S01]  /*0180*/  IADD3 R0, PT, PT, R9, -R10, RZ ;  /* 0x8000000a09007210 */ /* 0x000fe20007ffe0ff */
[----:B------:R-:W-:Y:S01]  /*0190*/  BSSY.RECONVERGENT B1, `(.L_x_2) ;  /* 0x0000078000017945 */ /* 0x000fe20003800200 */
[----:B------:R-:W-:Y:S02]  /*01a0*/  LOP3.LUT R22, R11, 0xf, RZ, 0xc0, !PT ;  /* 0x0000000f0b167812 */ /* 0x000fe400078ec0ff */
[----:B------:R-:W-:Y:S02]  /*01b0*/  ISETP.GT.U32.AND P0, PT, R0, -0x10, PT ;  /* 0xfffffff00000780c */ /* 0x000fe40003f04070 */
[----:B------:R-:W-:Y:S02]  /*01c0*/  ISETP.NE.AND P1, PT, R22, RZ, PT ;  /* 0x000000ff1600720c */ /* 0x000fe40003f25270 */
[----:B------:R-:W-:Y:S02]  /*01d0*/  MOV R19, RZ ;  /* 0x000000ff00137202 */ /* 0x000fe40000000f00 */
[----:B------:R-:W-:-:S02]  /*01e0*/  MOV R0, R9 ;  /* 0x0000000900007202 */ /* 0x000fc40000000f00 */
[----:B------:R-:W-:Y:S02]  /*01f0*/  MOV R17, RZ ;  /* 0x000000ff00117202 */ /* 0x000fe40000000f00 */
[----:B------:R-:W-:-:S03]  /*0200*/  MOV R15, RZ ;  /* 0x000000ff000f7202 */ /* 0x000fc60000000f00 */
[----:B------:R-:W-:Y:S05]  /*0210*/  @P0 BRA `(.L_x_3) ;  /* 0x0000000400bc0947 */ /* 0x000fea0003800000 */
[----:B------:R-:W-:Y:S01]  /*0220*/  HFMA2 R5, -RZ, RZ, 0, 0 ;  /* 0x00000000ff057431 */ /* 0x000fe200000001ff */
[----:B------:R-:W-:Y:S02]  /*0230*/  MOV R4, 0x60 ;  /* 0x0000006000047802 */ /* 0x000fe40000000f00 */
[----:B------:R-:W-:Y:S02]  /*0240*/  LOP3.LUT R12, R11, 0xfffffff0, RZ, 0xc0, !PT ;  /* 0xfffffff00b0c7812 */ /* 0x000fe400078ec0ff */
[----:B------:R-:W-:Y:S02]  /*0250*/  MOV R19, RZ ;  /* 0x000000ff00137202 */ /* 0x000fe40000000f00 */
[----:B------:R-:W-:Y:S02]  /*0260*/  MOV R0, R9 ;  /* 0x0000000900007202 */ /* 0x000fe40000000f00 */
[----:B------:R-:W-:Y:S01]  /*0270*/  IADD3 R12, PT, PT, -R12, RZ, RZ ;  /* 0x000000ff0c0c7210 */ /* 0x000fe20007ffe1ff */
[----:B0-----:R-:W-:-:S05]  /*0280*/  IMAD.WIDE.U32 R4, R2, 0x1, R4 ;  /* 0x0000000102047825 */ /* 0x001fca00078e0004 */
[----:B------:R-:W-:-:S07]  /*0290*/  IADD3 R13, PT, PT, R5, R3, RZ ;  /* 0x00000003050d7210 */ /* 0x000fce0007ffe0ff */
.L_x_4:
[----:B------:R-:W-:Y:S02]  /*02a0*/  MOV R6, R4 ;  /* 0x0000000400067202 */ /* 0x000fe40000000f00 */
[----:B------:R-:W-:-:S03]  /*02b0*/  MOV R7, R13 ;  /* 0x0000000d00077202 */ /* 0x000fc60000000f00 */
[----:B------:R-:W-:-:S05]  /*02c0*/  IMAD.WIDE R6, R0, 0xc, R6 ;  /* 0x0000000c00067825 */ /* 0x000fca00078e0206 */
[----:B------:R-:W2:Y:S04]  /*02d0*/  LDG.E.CONSTANT R28, desc[UR4][R6.64+-0x5c] ;  /* 0xffffa404061c7981 */ /* 0x000ea8000c1e9900 */
[----:B------:R-:W3:Y:S04]  /*02e0*/  LDG.E.CONSTANT R18, desc[UR4][R6.64+-0x60] ;  /* 0xffffa00406127981 */ /* 0x000ee8000c1e9900 */
[----:B------:R-:W4:Y:S04]  /*02f0*/  LDG.E.CONSTANT R26, desc[UR4][R6.64+-0x58] ;  /* 0xffffa804061a7981 */ /* 0x000f28000c1e9900 */
[----:B------:R-:W5:Y:S04]  /*0300*/  LDG.E.CONSTANT R24, desc[UR4][R6.64+-0x54] ;  /* 0xffffac0406187981 */ /* 0x000f68000c1e9900 */
[----:B------:R-:W5:Y:S04]  /*0310*/  LDG.E.CONSTANT R20, desc[UR4][R6.64+-0x4c] ;  /* 0xffffb40406147981 */ /* 0x000f68000c1e9900 */
[----:B------:R-:W5:Y:S04]  /*0320*/  LDG.E.CONSTANT R21, desc[UR4][R6.64+-0x48] ;  /* 0xffffb80406157981 */ /* 0x000f68000c1e9900 */
[----:B------:R-:W5:Y:S04]  /*0330*/  LDG.E.CONSTANT R23, desc[UR4][R6.64+-0x50] ;  /* 0xffffb00406177981 */ /* 0x000f68000c1e9900 */
[----:B------:R-:W5:Y:S04]  /*0340*/  LDG.E.CONSTANT R14, desc[UR4][R6.64+-0x44] ;  /* 0xffffbc04060e7981 */ /* 0x000f68000c1e9900 */
[----:B------:R-:W5:Y:S01]  /*0350*/  LDG.E.CONSTANT R16, desc[UR4][R6.64+-0x40] ;  /* 0xffffc00406107981 */ /* 0x000f62000c1e9900 */
[----:B--2---:R-:W-:-:S03]  /*0360*/  FADD R28, R28, R17 ;  /* 0x000000111c1c7221 */ /* 0x004fc60000000000 */
[----:B------:R-:W2:Y:S01]  /*0370*/  LDG.E.CONSTANT R17, desc[UR4][R6.64+-0x38] ;  /* 0xffffc80406117981 */ /* 0x000ea2000c1e9900 */
[----:B---3--:R-:W-:-:S03]  /*0380*/  FADD R19, R18, R19 ;  /* 0x0000001312137221 */ /* 0x008fc60000000000 */
[----:B------:R-:W3:Y:S01]  /*0390*/  LDG.E.CONSTANT R18, desc[UR4][R6.64+-0x3c] ;  /* 0xffffc40406127981 */ /* 0x000ee2000c1e9900 */
[----:B----4-:R-:W-:Y:S01]  /*03a0*/  FADD R27, R26, R15 ;  /* 0x0000000f1a1b7221 */ /* 0x010fe20000000000 */
[----:B-----5:R-:W-:Y:S02]  /*03b0*/  FADD R24, R19, R24 ;  /* 0x0000001813187221 */ /* 0x020fe40000000000 */
[----:B------:R-:W4:Y:S01]  /*03c0*/  LDG.E.CONSTANT R19, desc[UR4][R6.64+-0x34] ;  /* 0xffffcc0406137981 */ /* 0x000f22000c1e9900 */
[----:B------:R-:W-:-:S03]  /*03d0*/  FADD R27, R27, R20 ;  /* 0x000000141b1b7221 */ /* 0x000fc60000000000 */
[----:B------:R-:W5:Y:S01]  /*03e0*/  LDG.E.CONSTANT R20, desc[UR4][R6.64+-0x30] ;  /* 0xffffd00406147981 */ /* 0x000f62000c1e9900 */
[----:B------:R-:W-:-:S03]  /*03f0*/  FADD R25, R24, R21 ;  /* 0x0000001518197221 */ /* 0x000fc60000000000 */
[----:B------:R-:W5:Y:S01]  /*0400*/  LDG.E.CONSTANT R21, desc[UR4][R6.64+-0x2c] ;  /* 0xffffd40406157981 */ /* 0x000f62000c1e9900 */
[----:B------:R-:W-:-:S03]  /*0410*/  FADD R15, R28, R23 ;  /* 0x000000171c0f7221 */ /* 0x000fc60000000000 */
[----:B------:R-:W5:Y:S01]  /*0420*/  LDG.E.CONSTANT R24, desc[UR4][R6.64+-0x24] ;  /* 0xffffdc0406187981 */ /* 0x000f62000c1e9900 */
[----:B------:R-:W-:-:S03]  /*0430*/  FADD R26, R15, R14 ;  /* 0x0000000e0f1a7221 */ /* 0x000fc60000000000 */
[----:B------:R-:W5:Y:S04]  /*0440*/  LDG.E.CONSTANT R23, desc[UR4][R6.64+-0x28] ;  /* 0xffffd80406177981 */ /* 0x000f68000c1e9900 */
[----:B------:R-:W5:Y:S04]  /*0450*/  LDG.E.CONSTANT R14, desc[UR4][R6.64+-0x20] ;  /* 0xffffe004060e7981 */ /* 0x000f68000c1e9900 */
[----:B------:R-:W5:Y:S01]  /*0460*/  LDG.E.CONSTANT R15, desc[UR4][R6.64+-0x1c] ;  /* 0xffffe404060f7981 */ /* 0x000f62000c1e9900 */
[----:B------:R-:W-:-:S03]  /*0470*/  FADD R28, R27, R16 ;  /* 0x000000101b1c7221 */ /* 0x000fc60000000000 */
[----:B------:R-:W5:Y:S01]  /*0480*/  LDG.E.CONSTANT R16, desc[UR4][R6.64+-0x18] ;  /* 0xffffe80406107981 */ /* 0x000f62000c1e9900 */
[----:B--2---:R-:W-:-:S03]  /*0490*/  FADD R26, R26, R17 ;  /* 0x000000111a1a7221 */ /* 0x004fc60000000000 */
[----:B------:R-:W2:Y:S01]  /*04a0*/  LDG.E.CONSTANT R17, desc[UR4][R6.64+-0x14] ;  /* 0xffffec0406117981 */ /* 0x000ea2000c1e9900 */
[----:B---3--:R-:W-:-:S03]  /*04b0*/  FADD R25, R25, R18 ;  /* 0x0000001219197221 */ /* 0x008fc60000000000 */
[----:B------:R-:W3:Y:S01]  /*04c0*/  LDG.E.CONSTANT R18, desc[UR4][R6.64+-0x10] ;  /* 0xfffff00406127981 */ /* 0x000ee2000c1e9900 */
[----:B----4-:R-:W-:-:S03]  /*04d0*/  FADD R28, R28, R19 ;  /* 0x000000131c1c7221 */ /* 0x010fc60000000000 */
[----:B------:R-:W4:Y:S01]  /*04e0*/  LDG.E.CONSTANT R19, desc[UR4][R6.64+-0x8] ;  /* 0xfffff80406137981 */ /* 0x000f22000c1e9900 */
[----:B-----5:R-:W-:-:S03]  /*04f0*/  FADD R25, R25, R20 ;  /* 0x0000001419197221 */ /* 0x020fc60000000000 */
[----:B------:R-:W5:Y:S01]  /*0500*/  LDG.E.CONSTANT R20, desc[UR4][R6.64+-0xc] ;  /* 0xfffff40406147981 */ /* 0x000f62000c1e9900 */
[----:B------:R-:W-:Y:S01]  /*0510*/  FADD R21, R26, R21 ;  /* 0x000000151a157221 */ /* 0x000fe20000000000 */
[----:B------:R-:W-:Y:S01]  /*0520*/  FADD R25, R25, R24 ;  /* 0x0000001819197221 */ /* 0x000fe20000000000 */
[----:B------:R-:W-:Y:S02]  /*0530*/  FADD R26, R28, R23 ;  /* 0x000000171c1a7221 */ /* 0x000fe40000000000 */
[----:B------:R-:W5:Y:S01]  /*0540*/  LDG.E.CONSTANT R23, desc[UR4][R6.64+-0x4] ;  /* 0xfffffc0406177981 */ /* 0x000f62000c1e9900 */
[----:B------:R-:W-:-:S03]  /*0550*/  FADD R24, R21, R14 ;  /* 0x0000000e15187221 */ /* 0x000fc60000000000 */
[----:B------:R-:W5:Y:S01]  /*0560*/  LDG.E.CONSTANT R21, desc[UR4][R6.64] ;  /* 0x0000000406157981 */ /* 0x000f62000c1e9900 */
[----:B------:R-:W-:-:S03]  /*0570*/  FADD R27, R26, R15 ;  /* 0x0000000f1a1b7221 */ /* 0x000fc60000000000 */
[----:B------:R-:W5:Y:S04]  /*0580*/  LDG.E.CONSTANT R14, desc[UR4][R6.64+0x4] ;  /* 0x00000404060e7981 */ /* 0x000f68000c1e9900 */
[----:B------:R-:W5:Y:S01]  /*0590*/  LDG.E.CONSTANT R15, desc[UR4][R6.64+0x8] ;  /* 0x00000804060f7981 */ /* 0x000f62000c1e9900 */
[----:B------:R-:W-:-:S03]  /*05a0*/  FADD R25, R25, R16 ;  /* 0x0000001019197221 */ /* 0x000fc60000000000 */
[----:B------:R-:W5:Y:S01]  /*05b0*/  LDG.E.CONSTANT R16, desc[UR4][R6.64+0xc] ;  /* 0x00000c0406107981 */ /* 0x000f62000c1e9900 */
[----:B--2---:R-:W-:-:S03]  /*05c0*/  FADD R24, R24, R17 ;  /* 0x0000001118187221 */ /* 0x004fc60000000000 */
[----:B------:R-:W2:Y:S01]  /*05d0*/  LDG.E.CONSTANT R17, desc[UR4][R6.64+0x10] ;  /* 0x0000100406117981 */ /* 0x000ea2000c1e9900 */
[----:B---3--:R-:W-:Y:S01]  /*05e0*/  FADD R18, R27, R18 ;  /* 0x000000121b127221 */ /* 0x008fe20000000000 */
[----:B----4-:R-:W-:Y:S01]  /*05f0*/  FADD R19, R24, R19 ;  /* 0x0000001318137221 */ /* 0x010fe20000000000 */
[----:B-----5:R-:W-:Y:S02]  /*0600*/  FADD R20, R25, R20 ;  /* 0x0000001419147221 */ /* 0x020fe40000000000 */
[----:B------:R-:W3:Y:S01]  /*0610*/  LDG.E.CONSTANT R25, desc[UR4][R6.64+0x20] ;  /* 0x0000200406197981 */ /* 0x000ee2000c1e9900 */
[----:B------:R-:W-:-:S03]  /*0620*/  FADD R24, R18, R23 ;  /* 0x0000001712187221 */ /* 0x000fc60000000000 */
[----:B------:R-:W4:Y:S01]  /*0630*/  LDG.E.CONSTANT R18, desc[UR4][R6.64+0x14] ;  /* 0x0000140406127981 */ /* 0x000f22000c1e9900 */
[----:B------:R-:W-:-:S03]  /*0640*/  FADD R27, R20, R21 ;  /* 0x00000015141b7221 */ /* 0x000fc60000000000 */
[----:B------:R-:W5:Y:S01]  /*0650*/  LDG.E.CONSTANT R20, desc[UR4][R6.64+0x1c] ;  /* 0x00001c0406147981 */ /* 0x000f62000c1e9900 */
[----:B------:R-:W-:-:S03]  /*0660*/  FADD R14, R19, R14 ;  /* 0x0000000e130e7221 */ /* 0x000fc60000000000 */
[----:B------:R-:W3:Y:S01]  /*0670*/  LDG.E.CONSTANT R19, desc[UR4][R6.64+0x18] ;  /* 0x0000180406137981 */ /* 0x000ee2000c1e9900 */
[----:B------:R-:W-:-:S03]  /*0680*/  FADD R23, R24, R15 ;  /* 0x0000000f18177221 */ /* 0x000fc60000000000 */
[----:B------:R-:W3:Y:S01]  /*0690*/  LDG.E.CONSTANT R24, desc[UR4][R6.64+0x28] ;  /* 0x0000280406187981 */ /* 0x000ee2000c1e9900 */
[----:B------:R-:W-:-:S03]  /*06a0*/  FADD R26, R27, R16 ;  /* 0x000000101b1a7221 */ /* 0x000fc60000000000 */
[----:B------:R-:W3:Y:S04]  /*06b0*/  LDG.E.CONSTANT R21, desc[UR4][R6.64+0x24] ;  /* 0x0000240406157981 */ /* 0x000ee8000c1e9900 */
[----:B------:R-:W3:Y:S04]  /*06c0*/  LDG.E.CONSTANT R16, desc[UR4][R6.64+0x2c] ;  /* 0x00002c0406107981 */ /* 0x000ee8000c1e9900 */
[----:B------:R-:W3:Y:S01]  /*06d0*/  LDG.E.CONSTANT R15, desc[UR4][R6.64+0x30] ;  /* 0x00003004060f7981 */ /* 0x000ee2000c1e9900 */
[----:B--2---:R-:W-:-:S03]  /*06e0*/  FADD R17, R14, R17 ;  /* 0x000000110e117221 */ /* 0x004fc60000000000 */
[----:B------:R-:W2:Y:S01]  /*06f0*/  LDG.E.CONSTANT R14, desc[UR4][R6.64+0x34] ;  /* 0x00003404060e7981 */ /* 0x000ea2000c1e9900 */
[----:B----4-:R-:W-:-:S03]  /*0700*/  FADD R18, R23, R18 ;  /* 0x0000001217127221 */ /* 0x010fc60000000000 */
[----:B------:R-:W4:Y:S01]  /*0710*/  LDG.E.CONSTANT R23, desc[UR4][R6.64+0x4c] ;  /* 0x00004c0406177981 */ /* 0x000f22000c1e9900 */
[----:B-----5:R-:W-:Y:S01]  /*0720*/  FADD R17, R17, R20 ;  /* 0x0000001411117221 */ /* 0x020fe20000000000 */
[----:B---3--:R-:W-:Y:S02]  /*0730*/  FADD R25, R18, R25 ;  /* 0x0000001912197221 */ /* 0x008fe40000000000 */
[----:B------:R-:W3:Y:S01]  /*0740*/  LDG.E.CONSTANT R20, desc[UR4][R6.64+0x44] ;  /* 0x0000440406147981 */ /* 0x000ee2000c1e9900 */
[----:B------:R-:W-:-:S03]  /*0750*/  FADD R26, R26, R19 ;  /* 0x000000131a1a7221 */ /* 0x000fc60000000000 */
[----:B------:R-:W5:Y:S01]  /*0760*/  LDG.E.CONSTANT R18, desc[UR4][R6.64+0x3c] ;  /* 0x00003c0406127981 */ /* 0x000f62000c1e9900 */
[----:B------:R-:W-:-:S03]  /*0770*/  FADD R27, R17, R24 ;  /* 0x00000018111b7221 */ /* 0x000fc60000000000 */
[----:B------:R-:W4:Y:S01]  /*0780*/  LDG.E.CONSTANT R17, desc[UR4][R6.64+0x38] ;  /* 0x0000380406117981 */ /* 0x000f22000c1e9900 */
        /* <DEDUP_REMOVED lines=10> */
[----:B------:R-:W-:-:S04]  /*0830*/  IADD3 R12, PT, PT, R12, 0x10, RZ ;  /* 0x000000100c0c7810 */ /* 0x000fc80007ffe0ff */
[----:B------:R-:W-:Y:S02]  /*0840*/  ISETP.NE.AND P0, PT, R12, RZ, PT ;  /* 0x000000ff0c00720c */ /* 0x000fe40003f05270 */
[----:B------:R-:W-:Y:S01]  /*0850*/  IADD3 R0, PT, PT, R0, 0x10, RZ ;  /* 0x0000001000007810 */ /* 0x000fe20007ffe0ff */
[----:B-----5:R-:W-:Y:S01]  /*0860*/  FADD R18, R25, R18 ;  /* 0x0000001219127221 */ /* 0x020fe20000000000 */
[----:B----4-:R-:W-:Y:S01]  /*0870*/  FADD R17, R16, R17 ;  /* 0x0000001110117221 */ /* 0x010fe20000000000 */
[----:B---3--:R-:W-:-:S03]  /*0880*/  FADD R28, R28, R19 ;  /* 0x000000131c1c7221 */ /* 0x008fc60000000000 */
[----:B------:R-:W-:Y:S01]  /*0890*/  FADD R20, R17, R20 ;  /* 0x0000001411147221 */ /* 0x000fe20000000000 */
[----:B------:R-:W-:Y:S01]  /*08a0*/  FADD R21, R18, R21 ;  /* 0x0000001512157221 */ /* 0x000fe20000000000 */
[----:B------:R-:W-:Y:S02]  /*08b0*/  FADD R23, R28, R23 ;  /* 0x000000171c177221 */ /* 0x000fe40000000000 */
[----:B------:R-:W-:Y:S01]  /*08c0*/  FADD R15, R20, R15 ;  /* 0x0000000f140f7221 */ /* 0x000fe20000000000 */
[----:B------:R-:W-:-:S03]  /*08d0*/  FADD R19, R21, R26 ;  /* 0x0000001a15137221 */ /* 0x000fc60000000000 */
[----:B------:R-:W-:Y:S01]  /*08e0*/  FADD R15, R15, R24 ;  /* 0x000000180f0f7221 */ /* 0x000fe20000000000 */
[----:B--2---:R-:W-:Y:S01]  /*08f0*/  FADD R17, R23, R14 ;  /* 0x0000000e17117221 */ /* 0x004fe20000000000 */
[----:B------:R-:W-:Y:S06]  /*0900*/  @P0 BRA `(.L_x_4) ;  /* 0xfffffff800640947 */ /* 0x000fec000383ffff */
.L_x_3:
[----:B------:R-:W-:Y:S05]  /*0910*/  BSYNC.RECONVERGENT B1 ;  /* 0x0000000000017941 */ /* 0x000fea0003800200 */
.L_x_2:
[----:B------:R-:W-:Y:S05]  /*0920*/  @!P1 BRA `(.L_x_1) ;  /* 0x0000000400a89947 */ /* 0x000fea0003800000 */
[----:B------:R-:W-:Y:S01]  /*0930*/  ISETP.GE.U32.AND P0, PT, R22, 0x8, PT ;  /* 0x000000081600780c */ /* 0x000fe20003f06070 */
[----:B------:R-:W-:Y:S01]  /*0940*/  BSSY.RECONVERGENT B1, `(.L_x_5) ;  /* 0x0000037000017945 */ /* 0x000fe20003800200 */
[----:B------:R-:W-:-:S04]  /*0950*/  LOP3.LUT R23, R11, 0x7, RZ, 0xc0, !PT ;  /* 0x000000070b177812 */ /* 0x000fc800078ec0ff */
[----:B------:R-:W-:-:S07]  /*0960*/  ISETP.NE.AND P1, PT, R23, RZ, PT ;  /* 0x000000ff1700720c */ /* 0x000fce0003f25270 */
[----:B------:R-:W-:Y:S06]  /*0970*/  @!P0 BRA `(.L_x_6) ;  /* 0x0000000000cc8947 */ /* 0x000fec0003800000 */
[----:B------:R-:W1:Y:S02]  /*0980*/  LDC.64 R4, c[0x0][0x380] ;  /* 0x0000e000ff047b82 */ /* 0x000e640000000a00 */
[----:B-1----:R-:W-:-:S05]  /*0990*/  IMAD.WIDE R4, R0, 0xc, R4 ;  /* 0x0000000c00047825 */ /* 0x002fca00078e0204 */
        /* <DEDUP_REMOVED lines=14> */
[----:B---3--:R-:W-:Y:S01]  /*0a80*/  FADD R20, R15, R20 ;  /* 0x000000140f147221 */ /* 0x008fe20000000000 */
[----:B----4-:R-:W-:Y:S02]  /*0a90*/  FADD R15, R12, R7 ;  /* 0x000000070c0f7221 */ /* 0x010fe40000000000 */
[----:B------:R-:W3:Y:S01]  /*0aa0*/  LDG.E.CONSTANT R7, desc[UR4][R4.64+0x28] ;  /* 0x0000280404077981 */ /* 0x000ee2000c1e9900 */
[----:B-----5:R-:W-:-:S03]  /*0ab0*/  FADD R18, R17, R18 ;  /* 0x0000001211127221 */ /* 0x020fc60000000000 */
[----:B------:R-:W4:Y:S01]  /*0ac0*/  LDG.E.CONSTANT R12, desc[UR4][R4.64+0x2c] ;  /* 0x00002c04040c7981 */ /* 0x000f22000c1e9900 */
[----:B------:R-:W-:-:S03]  /*0ad0*/  FADD R27, R15, R16 ;  /* 0x000000100f1b7221 */ /* 0x000fc60000000000 */
[----:B------:R-:W5:Y:S01]  /*0ae0*/  LDG.E.CONSTANT R15, desc[UR4][R4.64+0x30] ;  /* 0x00003004040f7981 */ /* 0x000f62000c1e9900 */
[----:B------:R-:W-:-:S03]  /*0af0*/  FADD R22, R20, R25 ;  /* 0x0000001914167221 */ /* 0x000fc60000000000 */
[----:B------:R-:W2:Y:S01]  /*0b00*/  LDG.E.CONSTANT R16, desc[UR4][R4.64+0x34] ;  /* 0x0000340404107981 */ /* 0x000ea2000c1e9900 */
[----:B------:R-:W-:-:S03]  /*0b10*/  FADD R21, R18, R21 ;  /* 0x0000001512157221 */ /* 0x000fc60000000000 */
[----:B------:R-:W2:Y:S04]  /*0b20*/  LDG.E.CONSTANT R17, desc[UR4][R4.64+0x38] ;  /* 0x0000380404117981 */ /* 0x000ea8000c1e9900 */
[----:B------:R-:W2:Y:S01]  /*0b30*/  LDG.E.CONSTANT R18, desc[UR4][R4.64+0x3c] ;  /* 0x00003c0404127981 */ /* 0x000ea2000c1e9900 */
[----:B------:R-:W-:-:S03]  /*0b40*/  FADD R25, R22, R13 ;  /* 0x0000000d16197221 */ /* 0x000fc60000000000 */
[----:B------:R-:W2:Y:S01]  /*0b50*/  LDG.E.CONSTANT R20, desc[UR4][R4.64+0x44] ;  /* 0x0000440404147981 */ /* 0x000ea2000c1e9900 */
[----:B------:R-:W-:-:S03]  /*0b60*/  FADD R14, R21, R14 ;  /* 0x0000000e150e7221 */ /* 0x000fc60000000000 */
[----:B------:R-:W2:Y:S01]  /*0b70*/  LDG.E.CONSTANT R22, desc[UR4][R4.64+0x48] ;  /* 0x0000480404167981 */ /* 0x000ea2000c1e9900 */
[----:B------:R-:W-:-:S03]  /*0b80*/  FADD R28, R27, R6 ;  /* 0x000000061b1c7221 */ /* 0x000fc60000000000 */
[----:B------:R-:W2:Y:S04]  /*0b90*/  LDG.E.CONSTANT R21, desc[UR4][R4.64+0x4c] ;  /* 0x00004c0404157981 */ /* 0x000ea8000c1e9900 */
[----:B------:R-:W2:Y:S04]  /*0ba0*/  LDG.E.CONSTANT R13, desc[UR4][R4.64+0x50] ;  /* 0x00005004040d7981 */ /* 0x000ea8000c1e9900 */
[----:B------:R-:W2:Y:S01]  /*0bb0*/  LDG.E.CONSTANT R6, desc[UR4][R4.64+0x58] ;  /* 0x0000580404067981 */ /* 0x000ea2000c1e9900 */
[----:B------:R-:W-:Y:S01]  /*0bc0*/  IADD3 R0, PT, PT, R0, 0x8, RZ ;  /* 0x0000000800007810 */ /* 0x000fe20007ffe0ff */
[----:B---3--:R-:W-:Y:S01]  /*0bd0*/  FADD R7, R14, R7 ;  /* 0x000000070e077221 */ /* 0x008fe20000000000 */
[----:B----4-:R-:W-:Y:S01]  /*0be0*/  FADD R12, R25, R12 ;  /* 0x0000000c190c7221 */ /* 0x010fe20000000000 */
[----:B-----5:R-:W-:-:S02]  /*0bf0*/  FADD R15, R28, R15 ;  /* 0x0000000f1c0f7221 */ /* 0x020fc40000000000 */
[----:B--2---:R-:W-:Y:S01]  /*0c00*/  FADD R16, R7, R16 ;  /* 0x0000001007107221 */ /* 0x004fe20000000000 */
[----:B------:R-:W-:-:S03]  /*0c10*/  FADD R17, R12, R17 ;  /* 0x000000110c117221 */ /* 0x000fc60000000000 */
[----:B------:R-:W-:Y:S01]  /*0c20*/  FADD R16, R16, R19 ;  /* 0x0000001310107221 */ /* 0x000fe20000000000 */
[----:B------:R-:W-:Y:S01]  /*0c30*/  FADD R15, R15, R18 ;  /* 0x000000120f0f7221 */ /* 0x000fe20000000000 */
[----:B------:R-:W-:-:S03]  /*0c40*/  FADD R20, R17, R20 ;  /* 0x0000001411147221 */ /* 0x000fc60000000000 */
[----:B------:R-:W-:Y:S01]  /*0c50*/  FADD R15, R15, R22 ;  /* 0x000000160f0f7221 */ /* 0x000fe20000000000 */
[----:B------:R-:W-:-:S03]  /*0c60*/  FADD R21, R16, R21 ;  /* 0x0000001510157221 */ /* 0x000fc60000000000 */
[----:B------:R-:W-:Y:S01]  /*0c70*/  FADD R19, R15, R26 ;  /* 0x0000001a0f137221 */ /* 0x000fe20000000000 */
[----:B------:R-:W-:Y:S01]  /*0c80*/  FADD R13, R20, R13 ;  /* 0x0000000d140d7221 */ /* 0x000fe20000000000 */
[----:B------:R-:W-:-:S03]  /*0c90*/  FADD R17, R21, R6 ;  /* 0x0000000615117221 */ /* 0x000fc60000000000 */
[----:B------:R-:W-:-:S07]  /*0ca0*/  FADD R15, R13, R24 ;  /* 0x000000180d0f7221 */ /* 0x000fce0000000000 */
.L_x_6:
[----:B------:R-:W-:Y:S05]  /*0cb0*/  BSYNC.RECONVERGENT B1 ;  /* 0x0000000000017941 */ /* 0x000fea0003800200 */
.L_x_5:
        /* <DEDUP_REMOVED lines=20> */
[----:B------:R-:W-:Y:S01]  /*0e00*/  IADD3 R0, PT, PT, R0, 0x4, RZ ;  /* 0x0000000400007810 */ /* 0x000fe20007ffe0ff */
[----:B--2---:R-:W-:Y:S01]  /*0e10*/  FADD R22, R19, R22 ;  /* 0x0000001613167221 */ /* 0x004fe20000000000 */
[----:B---3--:R-:W-:Y:S01]  /*0e20*/  FADD R24, R17, R24 ;  /* 0x0000001811187221 */ /* 0x008fe20000000000 */
[----:B----4-:R-:W-:-:S02]  /*0e30*/  FADD R15, R15, R26 ;  /* 0x0000001a0f0f7221 */ /* 0x010fc40000000000 */
[----:B-----5:R-:W-:Y:S01]  /*0e40*/  FADD R21, R22, R21 ;  /* 0x0000001516157221 */ /* 0x020fe20000000000 */
[----:B------:R-:W-:Y:S01]  /*0e50*/  FADD R23, R24, R23 ;  /* 0x0000001718177221 */ /* 0x000fe20000000000 */
[----:B------:R-:W-:Y:S02]  /*0e60*/  FADD R18, R15, R18 ;  /* 0x000000120f127221 */ /* 0x000fe40000000000 */
[----:B------:R-:W-:Y:S01]  /*0e70*/  FADD R21, R21, R16 ;  /* 0x0000001015157221 */ /* 0x000fe20000000000 */
[----:B------:R-:W-:Y:S01]  /*0e80*/  FADD R14, R23, R14 ;  /* 0x0000000e170e7221 */ /* 0x000fe20000000000 */
[----:B------:R-:W-:Y:S02]  /*0e90*/  FADD R13, R18, R13 ;  /* 0x0000000d120d7221 */ /* 0x000fe40000000000 */
[----:B------:R-:W-:Y:S01]  /*0ea0*/  FADD R19, R21, R12 ;  /* 0x0000000c15137221 */ /* 0x000fe20000000000 */
[----:B------:R-:W-:Y:S01]  /*0eb0*/  FADD R17, R14, R7 ;  /* 0x000000070e117221 */ /* 0x000fe20000000000 */
[----:B------:R-:W-:-:S07]  /*0ec0*/  FADD R15, R13, R20 ;  /* 0x000000140d0f7221 */ /* 0x000fce0000000000 */
.L_x_8:
[----:B------:R-:W-:Y:S05]  /*0ed0*/  BSYNC.RECONVERGENT B1 ;  /* 0x0000000000017941 */ /* 0x000fea0003800200 */
.L_x_7:
[----:B------:R-:W-:Y:S05]  /*0ee0*/  @!P1 BRA `(.L_x_1) ;  /* 0x0000000000389947 */ /* 0x000fea0003800000 */
[----:B0-----:R-:W-:Y:S02]  /*0ef0*/  IADD3 R2, P0, PT, R2, 0x4, RZ ;  /* 0x0000000402027810 */ /* 0x001fe40007f1e0ff */
[----:B------:R-:W-:Y:S02]  /*0f00*/  IADD3 R6, PT, PT, -R6, RZ, RZ ;  /* 0x000000ff06067210 */ /* 0x000fe40007ffe1ff */
[----:B------:R-:W-:-:S09]  /*0f10*/  IADD3.X R3, PT, PT, RZ, R3, RZ, P0, !PT ;  /* 0x00000003ff037210 */ /* 0x000fd200007fe4ff */
.L_x_9:
[----:B------:R-:W-:-:S05]  /*0f20*/  IMAD.WIDE R4, R0, 0xc, R2 ;  /* 0x0000000c00047825 */ /* 0x000fca00078e0202 */
[----:B------:R-:W2:Y:S04]  /*0f30*/  LDG.E.CONSTANT R12, desc[UR4][R4.64+-0x4] ;  /* 0xfffffc04040c7981 */ /* 0x000ea8000c1e9900 */
[----:B------:R-:W3:Y:S04]  /*0f40*/  LDG.E.CONSTANT R14, desc[UR4][R4.64] ;  /* 0x00000004040e7981 */ /* 0x000ee8000c1e9900 */
[----:B------:R-:W4:Y:S01]  /*0f50*/  LDG.E.CONSTANT R16, desc[UR4][R4.64+0x4] ;  /* 0x0000040404107981 */ /* 0x000f22000c1e9900 */
[----:B------:R-:W-:Y:S02]  /*0f60*/  IADD3 R6, PT, PT, R6, 0x1, RZ ;  /* 0x0000000106067810 */ /* 0x000fe40007ffe0ff */
[----:B------:R-:W-:-:S02]  /*0f70*/  IADD3 R0, PT, PT, R0, 0x1, RZ ;  /* 0x0000000100007810 */ /* 0x000fc40007ffe0ff */
[----:B------:R-:W-:Y:S01]  /*0f80*/  ISETP.NE.AND P0, PT, R6, RZ, PT ;  /* 0x000000ff0600720c */ /* 0x000fe20003f05270 */
[----:B--2---:R-:W-:Y:S01]  /*0f90*/  FADD R19, R12, R19 ;  /* 0x000000130c137221 */ /* 0x004fe20000000000 */
[----:B---3--:R-:W-:Y:S01]  /*0fa0*/  FADD R17, R14, R17 ;  /* 0x000000110e117221 */ /* 0x008fe20000000000 */
[----:B----4-:R-:W-:-:S10]  /*0fb0*/  FADD R15, R16, R15 ;  /* 0x0000000f100f7221 */ /* 0x010fd40000000000 */
[----:B------:R-:W-:Y:S05]  /*0fc0*/  @P0 BRA `(.L_x_9) ;  /* 0xfffffffc00d40947 */ /* 0x000fea000383ffff */
.L_x_1:
[----:B------:R-:W-:Y:S05]  /*0fd0*/  BSYNC.RECONVERGENT B0 ;  /* 0x0000000000007941 */ /* 0x000fea0003800200 */
.L_x_0:
[----:B------:R-:W-:Y:S01]  /*0fe0*/  I2FP.F32.S32 R4, R11 ;  /* 0x0000000b00047245 */ /* 0x000fe20000201400 */
[----:B------:R-:W-:Y:S01]  /*0ff0*/  BSSY.RECONVERGENT B0, `(.L_x_10) ;  /* 0x000000f000007945 */ /* 0x000fe20003800200 */
[----:B------:R-:W-:Y:S02]  /*1000*/  ISETP.GE.AND P2, PT, R9, R10, PT ;  /* 0x0000000a0900720c */ /* 0x000fe40003f46270 */
[----:B0-----:R-:W0:Y:S08]  /*1010*/  MUFU.RCP R3, R4 ;  /* 0x0000000400037308 */ /* 0x001e300000001000 */
[----:B------:R-:W1:Y:S01]  /*1020*/  FCHK P0, R19, R4 ;  /* 0x0000000413007302 */ /* 0x000e620000000000 */
[----:B0-----:R-:W-:-:S04]  /*1030*/  FFMA R0, -R4, R3, 1 ;  /* 0x3f80000004007423 */ /* 0x001fc80000000103 */
[----:B------:R-:W-:-:S04]  /*1040*/  FFMA R0, R3, R0, R3 ;  /* 0x0000000003007223 */ /* 0x000fc80000000003 */
[----:B------:R-:W-:-:S04]  /*1050*/  FFMA R3, R0, R19, RZ ;  /* 0x0000001300037223 */ /* 0x000fc800000000ff */
[----:B------:R-:W-:-:S04]  /*1060*/  FFMA R2, -R4, R3, R19 ;  /* 0x0000000304027223 */ /* 0x000fc80000000113 */
[----:B------:R-:W-:Y:S01]  /*1070*/  FFMA R2, R0, R2, R3 ;  /* 0x0000000200027223 */ /* 0x000fe20000000003 */
[----:B-1----:R-:W-:Y:S06]  /*1080*/  @!P0 BRA `(.L_x_11) ;  /* 0x0000000000148947 */ /* 0x002fec0003800000 */
[----:B------:R-:W-:Y:S02]  /*1090*/  MOV R0, R19 ;  /* 0x0000001300007202 */ /* 0x000fe40000000f00 */
[----:B------:R-:W-:Y:S02]  /*10a0*/  MOV R3, R4 ;  /* 0x0000000400037202 */ /* 0x000fe40000000f00 */
[----:B------:R-:W-:-:S07]  /*10b0*/  MOV R12, 0x10d0 ;  /* 0x000010d0000c7802 */ /* 0x000fce0000000f00 */
[----:B------:R-:W-:Y:S05]  /*10c0*/  CALL.REL.NOINC `($__internal_1_$__cuda_sm3x_div_rn_noftz_f32_slowpath) ;  /* 0x0000000c00707944 */ /* 0x000fea0003c00000 */
[----:B------:R-:W-:-:S07]  /*10d0*/  MOV R2, R0 ;  /* 0x0000000000027202 */ /* 0x000fce0000000f00 */
.L_x_11:
[----:B------:R-:W-:Y:S05]  /*10e0*/  BSYNC.RECONVERGENT B0 ;  /* 0x0000000000007941 */ /* 0x000fea0003800200 */
.L_x_10:
[----:B------:R-:W0:Y:S01]  /*10f0*/  MUFU.RCP R3, R4 ;  /* 0x0000000400037308 */ /* 0x000e220000001000 */
[----:B------:R-:W-:Y:S07]  /*1100*/  BSSY.RECONVERGENT B0, `(.L_x_12) ;  /* 0x000000d000007945 */ /* 0x000fee0003800200 */
        /* <DEDUP_REMOVED lines=12> */
.L_x_13:
[----:B------:R-:W-:Y:S05]  /*11d0*/  BSYNC.RECONVERGENT B0 ;  /* 0x0000000000007941 */ /* 0x000fea0003800200 */
.L_x_12:
        /* <DEDUP_REMOVED lines=14> */
.L_x_15:
[----:B------:R-:W-:Y:S05]  /*12c0*/  BSYNC.RECONVERGENT B0 ;  /* 0x0000000000007941 */ /* 0x000fea0003800200 */
.L_x_14:
[----:B------:R-:W0:Y:S01]  /*12d0*/  LDC.64 R16, c[0x0][0x3a8] ;  /* 0x0000ea00ff107b82 */ /* 0x000e220000000a00 */
[----:B------:R-:W-:Y:S01]  /*12e0*/  IMAD R5, R8, 0x3, RZ ;  /* 0x0000000308057824 */ /* 0x000fe200078e02ff */
[----:B------:R-:W-:Y:S01]  /*12f0*/  BSSY.RECONVERGENT B0, `(.L_x_16) ;  /* 0x0000065000007945 */ /* 0x000fe20003800200 */
[----:B------:R-:W-:Y:S01]  /*1300*/  HFMA2 R18, -RZ, RZ, 0, 0 ;  /* 0x00000000ff127431 */ /* 0x000fe200000001ff */
[----:B------:R-:W-:Y:S02]  /*1310*/  MOV R7, RZ ;  /* 0x000000ff00077202 */ /* 0x000fe40000000f00 */
[----:B------:R-:W-:Y:S02]  /*1320*/  CS2R R12, SRZ ;  /* 0x00000000000c7805 */ /* 0x000fe4000001ff00 */
[----:B------:R-:W-:Y:S01]  /*1330*/  MOV R14, RZ ;  /* 0x000000ff000e7202 */ /* 0x000fe20000000f00 */
[----:B0-----:R-:W-:-:S04]  /*1340*/  IMAD.WIDE R16, R5, 0x4, R16 ;  /* 0x0000000405107825 */ /* 0x001fc800078e0210 */
[----:B------:R-:W-:Y:S01]  /*1350*/  HFMA2 R5, -RZ, RZ, 0, 0 ;  /* 0x00000000ff057431 */ /* 0x000fe200000001ff */
[----:B------:R0:W-:Y:S04]  /*1360*/  STG.E desc[UR4][R16.64], R2 ;  /* 0x0000000210007986 */ /* 0x0001e8000c101904 */
[----:B------:R0:W-:Y:S04]  /*1370*/  STG.E desc[UR4][R16.64+0x4], R6 ;  /* 0x0000040610007986 */ /* 0x0001e8000c101904 */
[----:B------:R0:W-:Y:S01]  /*1380*/  STG.E desc[UR4][R16.64+0x8], R3 ;  /* 0x0000080310007986 */ /* 0x0001e2000c101904 */
[----:B------:R-:W-:Y:S05]  /*1390*/  @P2 BRA `(.L_x_17) ;  /* 0x0000000400682947 */ /* 0x000fea0003800000 */
[----:B------:R-:W-:Y:S01]  /*13a0*/  LOP3.LUT P0, R11, R11, 0x3, RZ, 0xc0, !PT ;  /* 0x000000030b0b7812 */ /* 0x000fe2000780c0ff */
[----:B------:R-:W-:Y:S01]  /*13b0*/  BSSY.RECONVERGENT B1, `(.L_x_18) ;  /* 0x000001f000017945 */ /* 0x000fe20003800200 */
[----:B------:R-:W-:Y:S02]  /*13c0*/  IADD3 R0, PT, PT, R9, -R10, RZ ;  /* 0x8000000a09007210 */ /* 0x000fe40007ffe0ff */
[----:B------:R-:W-:Y:S02]  /*13d0*/  MOV R18, RZ ;  /* 0x000000ff00127202 */ /* 0x000fe40000000f00 */
[----:B------:R-:W-:-:S07]  /*13e0*/  ISETP.GT.U32.AND P1, PT, R0, -0x4, PT ;  /* 0xfffffffc0000780c */ /* 0x000fce0003f24070 */
[----:B------:R-:W-:Y:S06]  /*13f0*/  @!P0 BRA `(.L_x_19) ;  /* 0x0000000000688947 */ /* 0x000fec0003800000 */
[----:B------:R-:W-:Y:S01]  /*1400*/  HFMA2 R18, -RZ, RZ, 0, 0 ;  /* 0x00000000ff127431 */ /* 0x000fe200000001ff */
[----:B------:R-:W-:Y:S01]  /*1410*/  IADD3 R0, PT, PT, -R11, RZ, RZ ;  /* 0x000000ff0b007210 */ /* 0x000fe20007ffe1ff */
[----:B------:R-:W-:Y:S02]  /*1420*/  HFMA2 R5, -RZ, RZ, 0, 0 ;  /* 0x00000000ff057431 */ /* 0x000fe400000001ff */
[----:B------:R-:W-:Y:S01]  /*1430*/  IMAD R11, R9, 0x6, RZ ;  /* 0x00000006090b7824 */ /* 0x000fe200078e02ff */
[----:B------:R-:W-:Y:S02]  /*1440*/  MOV R7, RZ ;  /* 0x000000ff00077202 */ /* 0x000fe40000000f00 */
[----:B------:R-:W-:Y:S02]  /*1450*/  CS2R R12, SRZ ;  /* 0x00000000000c7805 */ /* 0x000fe4000001ff00 */
[----:B------:R-:W-:-:S07]  /*1460*/  MOV R14, RZ ;  /* 0x000000ff000e7202 */ /* 0x000fce0000000f00 */
.L_x_20:
[----:B0-----:R-:W0:Y:S02]  /*1470*/  LDC.64 R2, c[0x0][0x3a0] ;  /* 0x0000e800ff027b82 */ /* 0x001e240000000a00 */
[----:B0-----:R-:W-:-:S05]  /*1480*/  IMAD.WIDE R2, R11, 0x4, R2 ;  /* 0x000000040b027825 */ /* 0x001fca00078e0202 */
[----:B------:R-:W2:Y:S04]  /*1490*/  LDG.E.CONSTANT R6, desc[UR4][R2.64] ;  /* 0x0000000402067981 */ /* 0x000ea8000c1e9900 */
[----:B------:R-:W3:Y:S04]  /*14a0*/  LDG.E.CONSTANT R15, desc[UR4][R2.64+0x4] ;  /* 0x00000404020f7981 */ /* 0x000ee8000c1e9900 */
[----:B------:R-:W4:Y:S04]  /*14b0*/  LDG.E.CONSTANT R17, desc[UR4][R2.64+0x8] ;  /* 0x0000080402117981 */ /* 0x000f28000c1e9900 */
[----:B------:R-:W5:Y:S04]  /*14c0*/  LDG.E.CONSTANT R16, desc[UR4][R2.64+0xc] ;  /* 0x00000c0402107981 */ /* 0x000f68000c1e9900 */
[----:B------:R-:W5:Y:S04]  /*14d0*/  LDG.E.CONSTANT R20, desc[UR4][R2.64+0x10] ;  /* 0x0000100402147981 */ /* 0x000f68000c1e9900 */
[----:B------:R-:W5:Y:S01]  /*14e0*/  LDG.E.CONSTANT R19, desc[UR4][R2.64+0x14] ;  /* 0x0000140402137981 */ /* 0x000f62000c1e9900 */
[----:B------:R-:W-:-:S02]  /*14f0*/  IADD3 R0, PT, PT, R0, 0x1, RZ ;  /* 0x0000000100007810 */ /* 0x000fc40007ffe0ff */
[----:B------:R-:W-:Y:S02]  /*1500*/  IADD3 R9, PT, PT, R9, 0x1, RZ ;  /* 0x0000000109097810 */ /* 0x000fe40007ffe0ff */
[----:B------:R-:W-:Y:S02]  /*1510*/  ISETP.NE.AND P0, PT, R0, RZ, PT ;  /* 0x000000ff0000720c */ /* 0x000fe40003f05270 */
[----:B------:R-:W-:Y:S01]  /*1520*/  IADD3 R11, PT, PT, R11, 0x6, RZ ;  /* 0x000000060b0b7810 */ /* 0x000fe20007ffe0ff */
[----:B--2---:R-:W-:Y:S01]  /*1530*/  FADD R13, R6, R13 ;  /* 0x0000000d060d7221 */ /* 0x004fe20000000000 */
[----:B---3--:R-:W-:Y:S01]  /*1540*/  FADD R14, R15, R14 ;  /* 0x0000000e0f0e7221 */ /* 0x008fe20000000000 */
[----:B----4-:R-:W-:Y:S01]  /*1550*/  FADD R12, R17, R12 ;  /* 0x0000000c110c7221 */ /* 0x010fe20000000000 */
[----:B-----5:R-:W-:Y:S01]  /*1560*/  FADD R5, R16, R5 ;  /* 0x0000000510057221 */ /* 0x020fe20000000000 */
[----:B------:R-:W-:Y:S01]  /*1570*/  FADD R7, R20, R7 ;  /* 0x0000000714077221 */ /* 0x000fe20000000000 */
[----:B------:R-:W-:-:S05]  /*1580*/  FADD R18, R19, R18 ;  /* 0x0000001213127221 */ /* 0x000fca0000000000 */
[----:B------:R-:W-:Y:S05]  /*1590*/  @P0 BRA `(.L_x_20) ;  /* 0xfffffffc00b40947 */ /* 0x000fea000383ffff */
.L_x_19:
[----:B------:R-:W-:Y:S05]  /*15a0*/  BSYNC.RECONVERGENT B1 ;  /* 0x0000000000017941 */ /* 0x000fea0003800200 */
.L_x_18:
[----:B------:R-:W-:Y:S05]  /*15b0*/  @P1 BRA `(.L_x_17) ;  /* 0x0000000000e01947 */ /* 0x000fea0003800000 */
[----:B------:R-:W-:Y:S01]  /*15c0*/  IADD3 R10, PT, PT, -R10, R9, RZ ;  /* 0x000000090a0a7210 */ /* 0x000fe20007ffe1ff */
[----:B------:R-:W-:-:S07]  /*15d0*/  IMAD R0, R9, 0x6, RZ ;  /* 0x0000000609007824 */ /* 0x000fce00078e02ff */
.L_x_21:
[----:B0-----:R-:W0:Y:S02]  /*15e0*/  LDC.64 R2, c[0x0][0x3a0] ;  /* 0x0000e800ff027b82 */ /* 0x001e240000000a00 */
[----:B0-----:R-:W-:-:S05]  /*15f0*/  IMAD.WIDE R2, R0, 0x4, R2 ;  /* 0x0000000400027825 */ /* 0x001fca00078e0202 */
        /* <DEDUP_REMOVED lines=20> */
[----:B------:R-:W-:-:S03]  /*1740*/  FADD R5, R22, R5 ;  /* 0x0000000516057221 */ /* 0x000fc60000000000 */
[----:B------:R-:W5:Y:S01]  /*1750*/  LDG.E.CONSTANT R9, desc[UR4][R2.64+0x3c] ;  /* 0x00003c0402097981 */ /* 0x000f62000c1e9900 */
[----:B------:R-:W-:-:S03]  /*1760*/  FADD R7, R24, R7 ;  /* 0x0000000718077221 */ /* 0x000fc60000000000 */
[----:B------:R-:W5:Y:S01]  /*1770*/  LDG.E.CONSTANT R22, desc[UR4][R2.64+0x40] ;  /* 0x0000400402167981 */ /* 0x000f62000c1e9900 */
[----:B------:R-:W-:-:S03]  /*1780*/  FADD R18, R11, R18 ;  /* 0x000000120b127221 */ /* 0x000fc60000000000 */
[----:B------:R-:W5:Y:S04]  /*1790*/  LDG.E.CONSTANT R11, desc[UR4][R2.64+0x38] ;  /* 0x00003804020b7981 */ /* 0x000f68000c1e9900 */
[----:B------:R-:W5:Y:S01]  /*17a0*/  LDG.E.CONSTANT R24, desc[UR4][R2.64+0x44] ;  /* 0x0000440402187981 */ /* 0x000f62000c1e9900 */
[----:B------:R-:W-:Y:S01]  /*17b0*/  FADD R26, R20, R19 ;  /* 0x00000013141a7221 */ /* 0x000fe20000000000 */
[----:B------:R-:W-:Y:S02]  /*17c0*/  FADD R28, R21, R6 ;  /* 0x00000006151c7221 */ /* 0x000fe40000000000 */
[----:B------:R-:W5:Y:S04]  /*17d0*/  LDG.E.CONSTANT R21, desc[UR4][R2.64+0x50] ;  /* 0x0000500402157981 */ /* 0x000f68000c1e9900 */
[----:B------:R-:W5:Y:S04]  /*17e0*/  LDG.E.CONSTANT R19, desc[UR4][R2.64+0x54] ;  /* 0x0000540402137981 */ /* 0x000f68000c1e9900 */
[----:B------:R-:W5:Y:S04]  /*17f0*/  LDG.E.CONSTANT R6, desc[UR4][R2.64+0x58] ;  /* 0x0000580402067981 */ /* 0x000f68000c1e9900 */
[----:B------:R-:W5:Y:S01]  /*1800*/  LDG.E.CONSTANT R20, desc[UR4][R2.64+0x5c] ;  /* 0x00005c0402147981 */ /* 0x000f62000c1e9900 */
[----:B------:R-:W-:-:S04]  /*1810*/  IADD3 R10, PT, PT, R10, 0x4, RZ ;  /* 0x000000040a0a7810 */ /* 0x000fc80007ffe0ff */
[----:B------:R-:W-:Y:S01]  /*1820*/  ISETP.NE.AND P0, PT, R10, RZ, PT ;  /* 0x000000ff0a00720c */ /* 0x000fe20003f05270 */
[----:B------:R-:W-:Y:S01]  /*1830*/  FADD R15, R18, R15 ;  /* 0x0000000f120f7221 */ /* 0x000fe20000000000 */
[----:B------:R-:W-:Y:S01]  /*1840*/  IADD3 R0, PT, PT, R0, 0x18, RZ ;  /* 0x0000001800007810 */ /* 0x000fe20007ffe0ff */
[----:B--2---:R-:W-:Y:S01]  /*1850*/  FADD R26, R26, R13 ;  /* 0x0000000d1a1a7221 */ /* 0x004fe20000000000 */
[----:B---3--:R-:W-:Y:S01]  /*1860*/  FADD R12, R5, R12 ;  /* 0x0000000c050c7221 */ /* 0x008fe20000000000 */
[----:B----4-:R-:W-:Y:S01]  /*1870*/  FADD R7, R7, R16 ;  /* 0x0000001007077221 */ /* 0x010fe20000000000 */
[----:B-----5:R-:W-:Y:S02]  /*1880*/  FADD R14, R17, R14 ;  /* 0x0000000e110e7221 */ /* 0x020fe40000000000 */
[----:B------:R-:W-:Y:S02]  /*1890*/  FADD R16, R12, R9 ;  /* 0x000000090c107221 */ /* 0x000fe40000000000 */
[----:B------:R-:W-:Y:S01]  /*18a0*/  FADD R13, R14, R23 ;  /* 0x000000170e0d7221 */ /* 0x000fe20000000000 */
[----:B------:R-:W-:Y:S01]  /*18b0*/  FADD R7, R7, R22 ;  /* 0x0000001607077221 */ /* 0x000fe20000000000 */
[----:B------:R-:W-:Y:S01]  /*18c0*/  FADD R28, R28, R11 ;  /* 0x0000000b1c1c7221 */ /* 0x000fe20000000000 */
[----:B------:R-:W-:Y:S01]  /*18d0*/  FADD R15, R15, R24 ;  /* 0x000000180f0f7221 */ /* 0x000fe20000000000 */
[----:B------:R-:W-:-:S02]  /*18e0*/  FADD R14, R26, R25 ;  /* 0x000000191a0e7221 */ /* 0x000fc40000000000 */
[----:B------:R-:W-:Y:S01]  /*18f0*/  FADD R12, R28, R21 ;  /* 0x000000151c0c7221 */ /* 0x000fe20000000000 */
[----:B------:R-:W-:Y:S01]  /*1900*/  FADD R5, R16, R19 ;  /* 0x0000001310057221 */ /* 0x000fe20000000000 */
[----:B------:R-:W-:Y:S01]  /*1910*/  FADD R7, R7, R6 ;  /* 0x0000000607077221 */ /* 0x000fe20000000000 */
[----:B------:R-:W-:Y:S01]  /*1920*/  FADD R18, R15, R20 ;  /* 0x000000140f127221 */ /* 0x000fe20000000000 */
[----:B------:R-:W-:Y:S06]  /*1930*/  @P0 BRA `(.L_x_21) ;  /* 0xfffffffc00280947 */ /* 0x000fec000383ffff */
.L_x_17:
[----:B------:R-:W-:Y:S05]  /*1940*/  BSYNC.RECONVERGENT B0 ;  /* 0x0000000000007941 */ /* 0x000fea0003800200 */
.L_x_16:
[----:B------:R-:W-:Y:S01]  /*1950*/  IADD3 R0, PT, PT, R4, 0x1800000, RZ ;  /* 0x0180000004007810 */ /* 0x000fe20007ffe0ff */
[----:B------:R-:W-:Y:S01]  /*1960*/  BSSY.RECONVERGENT B0, `(.L_x_22) ;  /* 0x000000c000007945 */ /* 0x000fe20003800200 */
[----:B------:R-:W-:Y:S02]  /*1970*/  IMAD R8, R8, 0x6, RZ ;  /* 0x0000000608087824 */ /* 0x000fe400078e02ff */
[----:B------:R-:W-:-:S04]  /*1980*/  LOP3.LUT R0, R0, 0x7f800000, RZ, 0xc0, !PT ;  /* 0x7f80000000007812 */ /* 0x000fc800078ec0ff */
[----:B------:R-:W-:-:S13]  /*1990*/  ISETP.GT.U32.AND P0, PT, R0, 0x1ffffff, PT ;  /* 0x01ffffff0000780c */ /* 0x000fda0003f04070 */
[----:B------:R-:W-:Y:S05]  /*19a0*/  @P0 BRA `(.L_x_23) ;  /* 0x00000000000c0947 */ /* 0x000fea0003800000 */
[----:B0-----:R-:W-:-:S07]  /*19b0*/  MOV R6, 0x19d0 ;  /* 0x000019d000067802 */ /* 0x001fce0000000f00 */
[----:B------:R-:W-:Y:S05]  /*19c0*/  CALL.REL.NOINC `($__internal_0_$__cuda_sm20_rcp_rn_f32_slowpath) ;  /* 0x0000000000547944 */ /* 0x000fea0003c00000 */
[----:B------:R-:W-:Y:S05]  /*19d0*/  BRA `(.L_x_24) ;  /* 0x0000000000107947 */ /* 0x000fea0003800000 */
.L_x_23:
[----:B0-----:R-:W0:Y:S02]  /*19e0*/  MUFU.RCP R3, R4 ;  /* 0x0000000400037308 */ /* 0x001e240000001000 */
[----:B0-----:R-:W-:-:S04]  /*19f0*/  FFMA R0, R4, R3, -1 ;  /* 0xbf80000004007423 */ /* 0x001fc80000000003 */
[----:B------:R-:W-:-:S04]  /*1a00*/  FADD.FTZ R0, -R0, -RZ ;  /* 0x800000ff00007221 */ /* 0x000fc80000010100 */
[----:B------:R-:W-:-:S07]  /*1a10*/  FFMA R0, R3, R0, R3 ;  /* 0x0000000003007223 */ /* 0x000fce0000000003 */
.L_x_24:
[----:B------:R-:W-:Y:S05]  /*1a20*/  BSYNC.RECONVERGENT B0 ;  /* 0x0000000000007941 */ /* 0x000fea0003800200 */
.L_x_22:
[----:B------:R-:W0:Y:S01]  /*1a30*/  LDC.64 R2, c[0x0][0x3b0] ;  /* 0x0000ec00ff027b82 */ /* 0x000e220000000a00 */
[C---:B------:R-:W-:Y:S01]  /*1a40*/  FMUL R13, R0.reuse, R13 ;  /* 0x0000000d000d7220 */ /* 0x040fe20000400000 */
[C---:B------:R-:W-:Y:S01]  /*1a50*/  FMUL R11, R0.reuse, R14 ;  /* 0x0000000e000b7220 */ /* 0x040fe20000400000 */
[C---:B------:R-:W-:Y:S01]  /*1a60*/  FMUL R5, R0.reuse, R5 ;  /* 0x0000000500057220 */ /* 0x040fe20000400000 */
[C---:B------:R-:W-:Y:S01]  /*1a70*/  FMUL R7, R0.reuse, R7 ;  /* 0x0000000700077220 */ /* 0x040fe20000400000 */
[----:B------:R-:W-:Y:S01]  /*1a80*/  FMUL R15, R0, R18 ;  /* 0x00000012000f7220 */ /* 0x000fe20000400000 */
[----:B0-----:R-:W-:-:S04]  /*1a90*/  IMAD.WIDE R8, R8, 0x4, R2 ;  /* 0x0000000408087825 */ /* 0x001fc800078e0202 */
[----:B------:R-:W-:Y:S01]  /*1aa0*/  FMUL R3, R0, R12 ;  /* 0x0000000c00037220 */ /* 0x000fe20000400000 */
[----:B------:R-:W-:Y:S04]  /*1ab0*/  STG.E desc[UR4][R8.64], R13 ;  /* 0x0000000d08007986 */ /* 0x000fe8000c101904 */
[----:B------:R-:W-:Y:S04]  /*1ac0*/  STG.E desc[UR4][R8.64+0x4], R11 ;  /* 0x0000040b08007986 */ /* 0x000fe8000c101904 */
[----:B------:R-:W-:Y:S04]  /*1ad0*/  STG.E desc[UR4][R8.64+0x8], R3 ;  /* 0x0000080308007986 */ /* 0x000fe8000c101904 */
[----:B------:R-:W-:Y:S04]  /*1ae0*/  STG.E desc[UR4][R8.64+0xc], R5 ;  /* 0x00000c0508007986 */ /* 0x000fe8000c101904 */
[----:B------:R-:W-:Y:S04]  /*1af0*/  STG.E desc[UR4][R8.64+0x10], R7 ;  /* 0x0000100708007986 */ /* 0x000fe8000c101904 */
[----:B------:R-:W-:Y:S01]  /*1b00*/  STG.E desc[UR4][R8.64+0x14], R15 ;  /* 0x0000140f08007986 */ /* 0x000fe2000c101904 */
[----:B------:R-:W-:Y:S05]  /*1b10*/  EXIT ;  /* 0x000000000000794d */ /* 0x000fea0003800000 */
        .weak           $__internal_0_$__cuda_sm20_rcp_rn_f32_slowpath
        .type           $__internal_0_$__cuda_sm20_rcp_rn_f32_slowpath,@function
        .size           $__internal_0_$__cuda_sm20_rcp_rn_f32_slowpath,($__internal_1_$__cuda_sm3x_div_rn_noftz_f32_slowpath - $__internal_0_$__cuda_sm20_rcp_rn_f32_slowpath)
$__internal_0_$__cuda_sm20_rcp_rn_f32_slowpath:
[----:B------:R-:W-:Y:S01]  /*1b20*/  SHF.L.U32 R0, R4, 0x1, RZ ;  /* 0x0000000104007819 */ /* 0x000fe200000006ff */
[----:B------:R-:W-:Y:S03]  /*1b30*/  BSSY.RECONVERGENT B1, `(.L_x_25) ;  /* 0x0000031000017945 */ /* 0x000fe60003800200 */
[----:B------:R-:W-:Y:S02]  /*1b40*/  SHF.R.U32.HI R2, RZ, 0x18, R0 ;  /* 0x00000018ff027819 */ /* 0x000fe40000011600 */
[----:B------:R-:W-:Y:S02]  /*1b50*/  MOV R0, R4 ;  /* 0x0000000400007202 */ /* 0x000fe40000000f00 */
[----:B------:R-:W-:-:S13]  /*1b60*/  ISETP.NE.U32.AND P0, PT, R2, RZ, PT ;  /* 0x000000ff0200720c */ /* 0x000fda0003f05070 */
[----:B------:R-:W-:Y:S05]  /*1b70*/  @P0 BRA `(.L_x_26) ;  /* 0x0000000000280947 */ /* 0x000fea0003800000 */
[----:B------:R-:W-:-:S04]  /*1b80*/  SHF.L.U32 R2, R0, 0x1, RZ ;  /* 0x0000000100027819 */ /* 0x000fc800000006ff */
[----:B------:R-:W-:-:S13]  /*1b90*/  ISETP.NE.AND P0, PT, R2, RZ, PT ;  /* 0x000000ff0200720c */ /* 0x000fda0003f05270 */
[----:B------:R-:W-:Y:S01]  /*1ba0*/  @P0 FFMA R4, R0, 1.84467440737095516160e+19, RZ ;  /* 0x5f80000000040823 */ /* 0x000fe200000000ff */
[----:B------:R-:W-:Y:S08]  /*1bb0*/  @!P0 MUFU.RCP R3, R0 ;  /* 0x0000000000038308 */ /* 0x000ff00000001000 */
[----:B------:R-:W0:Y:S02]  /*1bc0*/  @P0 MUFU.RCP R9, R4 ;  /* 0x0000000400090308 */ /* 0x000e240000001000 */
[----:B0-----:R-:W-:-:S04]  /*1bd0*/  @P0 FFMA R2, R4, R9, -1 ;  /* 0xbf80000004020423 */ /* 0x001fc80000000009 */
[----:B------:R-:W-:-:S04]  /*1be0*/  @P0 FADD.FTZ R2, -R2, -RZ ;  /* 0x800000ff02020221 */ /* 0x000fc80000010100 */
[----:B------:R-:W-:-:S04]  /*1bf0*/  @P0 FFMA R2, R9, R2, R9 ;  /* 0x0000000209020223 */ /* 0x000fc80000000009 */
[----:B------:R-:W-:Y:S01]  /*1c00*/  @P0 FFMA R3, R2, 1.84467440737095516160e+19, RZ ;  /* 0x5f80000002030823 */ /* 0x000fe200000000ff */
[----:B------:R-:W-:Y:S06]  /*1c10*/  BRA `(.L_x_27) ;  /* 0x0000000000887947 */ /* 0x000fec0003800000 */
.L_x_26:
[----:B------:R-:W-:-:S04]  /*1c20*/  IADD3 R3, PT, PT, R2, -0xfd, RZ ;  /* 0xffffff0302037810 */ /* 0x000fc80007ffe0ff */
[----:B------:R-:W-:-:S13]  /*1c30*/  ISETP.GT.U32.AND P0, PT, R3, 0x1, PT ;  /* 0x000000010300780c */ /* 0x000fda0003f04070 */
[----:B------:R-:W-:Y:S05]  /*1c40*/  @P0 BRA `(.L_x_28) ;  /* 0x0000000000780947 */ /* 0x000fea0003800000 */
[----:B------:R-:W-:Y:S01]  /*1c50*/  LOP3.LUT R4, R0, 0x7fffff, RZ, 0xc0, !PT ;  /* 0x007fffff00047812 */ /* 0x000fe200078ec0ff */
[----:B------:R-:W-:-:S03]  /*1c60*/  HFMA2 R16, -RZ, RZ, 0, 1.78813934326171875e-07 ;  /* 0x00000003ff107431 */ /* 0x000fc600000001ff */
[----:B------:R-:W-:-:S04]  /*1c70*/  LOP3.LUT R4, R4, 0x3f800000, RZ, 0xfc, !PT ;  /* 0x3f80000004047812 */ /* 0x000fc800078efcff */
[----:B------:R-:W0:Y:S01]  /*1c80*/  MUFU.RCP R9, R4 ;  /* 0x0000000400097308 */ /* 0x000e220000001000 */
[----:B------:R-:W-:Y:S01]  /*1c90*/  SHF.L.U32 R15, R16, R3, RZ ;  /* 0x00000003100f7219 */ /* 0x000fe200000006ff */
[----:B0-----:R-:W-:-:S04]  /*1ca0*/  FFMA R10, R4, R9, -1 ;  /* 0xbf800000040a7423 */ /* 0x001fc80000000009 */
[----:B------:R-:W-:-:S04]  /*1cb0*/  FADD.FTZ R10, -R10, -RZ ;  /* 0x800000ff0a0a7221 */ /* 0x000fc80000010100 */
[CCC-:B------:R-:W-:Y:S01]  /*1cc0*/  FFMA.RM R11, R9.reuse, R10.reuse, R9.reuse ;  /* 0x0000000a090b7223 */ /* 0x1c0fe20000004009 */
[----:B------:R-:W-:-:S04]  /*1cd0*/  FFMA.RP R10, R9, R10, R9 ;  /* 0x0000000a090a7223 */ /* 0x000fc80000008009 */
[C---:B------:R-:W-:Y:S02]  /*1ce0*/  LOP3.LUT R9, R11.reuse, 0x7fffff, RZ, 0xc0, !PT ;  /* 0x007fffff0b097812 */ /* 0x040fe400078ec0ff */
[----:B------:R-:W-:Y:S02]  /*1cf0*/  FSETP.NEU.FTZ.AND P0, PT, R11, R10, PT ;  /* 0x0000000a0b00720b */ /* 0x000fe40003f1d000 */
[----:B------:R-:W-:Y:S02]  /*1d00*/  LOP3.LUT R10, R9, 0x800000, RZ, 0xfc, !PT ;  /* 0x00800000090a7812 */ /* 0x000fe400078efcff */
[----:B------:R-:W-:Y:S02]  /*1d10*/  SEL R9, RZ, 0xffffffff, !P0 ;  /* 0xffffffffff097807 */ /* 0x000fe40004000000 */
[----:B------:R-:W-:Y:S02]  /*1d20*/  LOP3.LUT R4, R15, R10, RZ, 0xc0, !PT ;  /* 0x0000000a0f047212 */ /* 0x000fe400078ec0ff */
[----:B------:R-:W-:-:S02]  /*1d30*/  IADD3 R9, PT, PT, -R9, RZ, RZ ;  /* 0x000000ff09097210 */ /* 0x000fc40007ffe1ff */
[-C--:B------:R-:W-:Y:S02]  /*1d40*/  SHF.R.U32.HI R4, RZ, R3.reuse, R4 ;  /* 0x00000003ff047219 */ /* 0x080fe40000011604 */
[----:B------:R-:W-:Y:S02]  /*1d50*/  LOP3.LUT P1, RZ, R9, R3, R10, 0xf8, !PT ;  /* 0x0000000309ff7212 */ /* 0x000fe4000782f80a */
[C---:B------:R-:W-:Y:S02]  /*1d60*/  LOP3.LUT P0, RZ, R4.reuse, 0x1, RZ, 0xc0, !PT ;  /* 0x0000000104ff7812 */ /* 0x040fe4000780c0ff */
[----:B------:R-:W-:-:S04]  /*1d70*/  LOP3.LUT P2, RZ, R4, 0x2, RZ, 0xc0, !PT ;  /* 0x0000000204ff7812 */ /* 0x000fc8000784c0ff */
[----:B------:R-:W-:Y:S02]  /*1d80*/  PLOP3.LUT P0, PT, P0, P1, P2, 0xe0, 0x0 ;  /* 0x000000000000781c */ /* 0x000fe40000703c20 */
[----:B------:R-:W-:Y:S02]  /*1d90*/  LOP3.LUT P1, RZ, R0, 0x7fffff, RZ, 0xc0, !PT ;  /* 0x007fffff00ff7812 */ /* 0x000fe4000782c0ff */
[----:B------:R-:W-:-:S04]  /*1da0*/  SEL R3, RZ, 0x1, !P0 ;  /* 0x00000001ff037807 */ /* 0x000fc80004000000 */
[----:B------:R-:W-:-:S04]  /*1db0*/  IADD3 R3, PT, PT, -R3, RZ, RZ ;  /* 0x000000ff03037210 */ /* 0x000fc80007ffe1ff */
[----:B------:R-:W-:Y:S02]  /*1dc0*/  ISETP.GE.AND P0, PT, R3, RZ, PT ;  /* 0x000000ff0300720c */ /* 0x000fe40003f06270 */
[----:B------:R-:W-:-:S04]  /*1dd0*/  IADD3 R3, PT, PT, R2, -0xfc, RZ ;  /* 0xffffff0402037810 */ /* 0x000fc80007ffe0ff */
[----:B------:R-:W-:-:S07]  /*1de0*/  SHF.R.U32.HI R3, RZ, R3, R10 ;  /* 0x00000003ff037219 */ /* 0x000fce000001160a */
[----:B------:R-:W-:-:S04]  /*1df0*/  @!P0 IADD3 R3, PT, PT, R3, 0x1, RZ ;  /* 0x0000000103038810 */ /* 0x000fc80007ffe0ff */
[----:B------:R-:W-:-:S04]  /*1e00*/  @!P1 SHF.L.U32 R3, R3, 0x1, RZ ;  /* 0x0000000103039819 */ /* 0x000fc800000006ff */
[----:B------:R-:W-:Y:S01]  /*1e10*/  LOP3.LUT R3, R3, 0x80000000, R0, 0xf8, !PT ;  /* 0x8000000003037812 */ /* 0x000fe200078ef800 */
[----:B------:R-:W-:Y:S06]  /*1e20*/  BRA `(.L_x_27) ;  /* 0x0000000000047947 */ /* 0x000fec0003800000 */
.L_x_28:
[----:B------:R0:W1:Y:S02]  /*1e30*/  MUFU.RCP R3, R0 ;  /* 0x0000000000037308 */ /* 0x0000640000001000 */
.L_x_27:
[----:B------:R-:W-:Y:S05]  /*1e40*/  BSYNC.RECONVERGENT B1 ;  /* 0x0000000000017941 */ /* 0x000fea0003800200 */
.L_x_25:
[----:B01----:R-:W-:Y:S01]  /*1e50*/  MOV R0, R3 ;  /* 0x0000000300007202 */ /* 0x003fe20000000f00 */
[----:B------:R-:W-:Y:S01]  /*1e60*/  HFMA2 R3, -RZ, RZ, 0, 0 ;  /* 0x00000000ff037431 */ /* 0x000fe200000001ff */
[----:B------:R-:W-:-:S04]  /*1e70*/  MOV R2, R6 ;  /* 0x0000000600027202 */ /* 0x000fc80000000f00 */
[----:B------:R-:W-:Y:S05]  /*1e80*/  RET.REL.NODEC R2 `(_ZN10cuda_vgicp42compute_voxel_means_and_covariances_kernelEPK6float3PKiS4_S4_PKfPfS7_) ;  /* 0xffffffe0025c7950 */ /* 0x000fea0003c3ffff */
        .weak           $__internal_1_$__cuda_sm3x_div_rn_noftz_f32_slowpath
        .type           $__internal_1_$__cuda_sm3x_div_rn_noftz_f32_slowpath,@function
        .size           $__internal_1_$__cuda_sm3x_div_rn_noftz_f32_slowpath,(.L_x_112 - $__internal_1_$__cuda_sm3x_div_rn_noftz_f32_slowpath)
$__internal_1_$__cuda_sm3x_div_rn_noftz_f32_slowpath:
[----:B------:R-:W-:Y:S01]  /*1e90*/  SHF.R.U32.HI R7, RZ, 0x17, R3 ;  /* 0x00000017ff077819 */ /* 0x000fe20000011603 */
[----:B------:R-:W-:Y:S01]  /*1ea0*/  BSSY.RECONVERGENT B1, `(.L_x_29) ;  /* 0x0000062000017945 */ /* 0x000fe20003800200 */
[----:B------:R-:W-:Y:S02]  /*1eb0*/  SHF.R.U32.HI R5, RZ, 0x17, R0 ;  /* 0x00000017ff057819 */ /* 0x000fe40000011600 */
[----:B------:R-:W-:Y:S02]  /*1ec0*/  LOP3.LUT R7, R7, 0xff, RZ, 0xc0, !PT ;  /* 0x000000ff07077812 */ /* 0x000fe400078ec0ff */
[----:B------:R-:W-:Y:S02]  /*1ed0*/  LOP3.LUT R13, R5, 0xff, RZ, 0xc0, !PT ;  /* 0x000000ff050d7812 */ /* 0x000fe400078ec0ff */
[----:B------:R-:W-:Y:S02]  /*1ee0*/  IADD3 R16, PT, PT, R7, -0x1, RZ ;  /* 0xffffffff07107810 */ /* 0x000fe40007ffe0ff */
[----:B------:R-:W-:-:S02]  /*1ef0*/  IADD3 R14, PT, PT, R13, -0x1, RZ ;  /* 0xffffffff0d0e7810 */ /* 0x000fc40007ffe0ff */
[----:B------:R-:W-:-:S04]  /*1f00*/  ISETP.GT.U32.AND P0, PT, R16, 0xfd, PT ;  /* 0x000000fd1000780c */ /* 0x000fc80003f04070 */
[----:B------:R-:W-:-:S13]  /*1f10*/  ISETP.GT.U32.OR P0, PT, R14, 0xfd, P0 ;  /* 0x000000fd0e00780c */ /* 0x000fda0000704470 */
[----:B------:R-:W-:Y:S01]  /*1f20*/  @!P0 MOV R5, RZ ;  /* 0x000000ff00058202 */ /* 0x000fe20000000f00 */
[----:B------:R-:W-:Y:S06]  /*1f30*/  @!P0 BRA `(.L_x_30) ;  /* 0x00000000005c8947 */ /* 0x000fec0003800000 */
[----:B------:R-:W-:Y:S02]  /*1f40*/  FSETP.GTU.FTZ.AND P0, PT, |R0|, +INF , PT ;  /* 0x7f8000000000780b */ /* 0x000fe40003f1c200 */
[----:B------:R-:W-:-:S04]  /*1f50*/  FSETP.GTU.FTZ.AND P1, PT, |R3|, +INF , PT ;  /* 0x7f8000000300780b */ /* 0x000fc80003f3c200 */
[----:B------:R-:W-:-:S13]  /*1f60*/  PLOP3.LUT P0, PT, P0, P1, PT, 0xf8, 0x8f ;  /* 0x00000000008f781c */ /* 0x000fda0000703f70 */
[----:B------:R-:W-:Y:S05]  /*1f70*/  @P0 BRA `(.L_x_31) ;  /* 0x00000004004c0947 */ /* 0x000fea0003800000 */
[----:B------:R-:W-:-:S13]  /*1f80*/  LOP3.LUT P0, RZ, R3, 0x7fffffff, R0, 0xc8, !PT ;  /* 0x7fffffff03ff7812 */ /* 0x000fda000780c800 */
[----:B------:R-:W-:Y:S05]  /*1f90*/  @!P0 BRA `(.L_x_32) ;  /* 0x00000004003c8947 */ /* 0x000fea0003800000 */
[C---:B------:R-:W-:Y:S02]  /*1fa0*/  FSETP.NEU.FTZ.AND P3, PT, |R0|.reuse, +INF , PT ;  /* 0x7f8000000000780b */ /* 0x040fe40003f7d200 */
[----:B------:R-:W-:Y:S02]  /*1fb0*/  FSETP.NEU.FTZ.AND P1, PT, |R3|, +INF , PT ;  /* 0x7f8000000300780b */ /* 0x000fe40003f3d200 */
[----:B------:R-:W-:-:S11]  /*1fc0*/  FSETP.NEU.FTZ.AND P0, PT, |R0|, +INF , PT ;  /* 0x7f8000000000780b */ /* 0x000fd60003f1d200 */
[----:B------:R-:W-:Y:S05]  /*1fd0*/  @!P1 BRA !P3, `(.L_x_32) ;  /* 0x00000004002c9947 */ /* 0x000fea0005800000 */
[----:B------:R-:W-:-:S04]  /*1fe0*/  LOP3.LUT P3, RZ, R0, 0x7fffffff, RZ, 0xc0, !PT ;  /* 0x7fffffff00ff7812 */ /* 0x000fc8000786c0ff */
[----:B------:R-:W-:-:S13]  /*1ff0*/  PLOP3.LUT P1, PT, P1, P3, PT, 0x2f, 0xf2 ;  /* 0x0000000000f2781c */ /* 0x000fda0000f26577 */
[----:B------:R-:W-:Y:S05]  /*2000*/  @P1 BRA `(.L_x_33) ;  /* 0x0000000400181947 */ /* 0x000fea0003800000 */
[----:B------:R-:W-:-:S04]  /*2010*/  LOP3.LUT P1, RZ, R3, 0x7fffffff, RZ, 0xc0, !PT ;  /* 0x7fffffff03ff7812 */ /* 0x000fc8000782c0ff */
[----:B------:R-:W-:-:S13]  /*2020*/  PLOP3.LUT P0, PT, P0, P1, PT, 0x2f, 0xf2 ;  /* 0x0000000000f2781c */ /* 0x000fda0000702577 */
[----:B------:R-:W-:Y:S05]  /*2030*/  @P0 BRA `(.L_x_34) ;  /* 0x0000000400000947 */ /* 0x000fea0003800000 */
[----:B------:R-:W-:Y:S02]  /*2040*/  ISETP.GE.AND P0, PT, R14, RZ, PT ;  /* 0x000000ff0e00720c */ /* 0x000fe40003f06270 */
[----:B------:R-:W-:-:S11]  /*2050*/  ISETP.GE.AND P1, PT, R16, RZ, PT ;  /* 0x000000ff1000720c */ /* 0x000fd60003f26270 */
[----:B------:R-:W-:Y:S01]  /*2060*/  @P0 MOV R5, RZ ;  /* 0x000000ff00050202 */ /* 0x000fe20000000f00 */
[----:B------:R-:W-:Y:S01]  /*2070*/  @!P0 FFMA R0, R0, 1.84467440737095516160e+19, RZ ;  /* 0x5f80000000008823 */ /* 0x000fe200000000ff */
[----:B------:R-:W-:Y:S01]  /*2080*/  @!P0 MOV R5, 0xffffffc0 ;  /* 0xffffffc000058802 */ /* 0x000fe20000000f00 */
[----:B------:R-:W-:-:S03]  /*2090*/  @!P1 FFMA R3, R3, 1.84467440737095516160e+19, RZ ;  /* 0x5f80000003039823 */ /* 0x000fc600000000ff */
[----:B------:R-:W-:-:S07]  /*20a0*/  @!P1 IADD3 R5, PT, PT, R5, 0x40, RZ ;  /* 0x0000004005059810 */ /* 0x000fce0007ffe0ff */
.L_x_30:
[----:B------:R-:W-:Y:S01]  /*20b0*/  LEA R14, R7, 0xc0800000, 0x17 ;  /* 0xc0800000070e7811 */ /* 0x000fe200078eb8ff */
[----:B------:R-:W-:Y:S01]  /*20c0*/  BSSY.RECONVERGENT B2, `(.L_x_35) ;  /* 0x0000036000027945 */ /* 0x000fe20003800200 */
[----:B------:R-:W-:Y:S02]  /*20d0*/  IADD3 R13, PT, PT, R13, -0x7f, RZ ;  /* 0xffffff810d0d7810 */ /* 0x000fe40007ffe0ff */
[----:B------:R-:W-:-:S03]  /*20e0*/  IADD3 R14, PT, PT, -R14, R3, RZ ;  /* 0x000000030e0e7210 */ /* 0x000fc60007ffe1ff */
[C---:B------:R-:W-:Y:S01]  /*20f0*/  IMAD R0, R13.reuse, -0x800000, R0 ;  /* 0xff8000000d007824 */ /* 0x040fe200078e0200 */
[----:B------:R0:W1:Y:S01]  /*2100*/  MUFU.RCP R3, R14 ;  /* 0x0000000e00037308 */ /* 0x0000620000001000 */
[----:B------:R-:W-:Y:S01]  /*2110*/  FADD.FTZ R19, -R14, -RZ ;  /* 0x800000ff0e137221 */ /* 0x000fe20000010100 */
[----:B0-----:R-:W-:-:S04]  /*2120*/  IADD3 R14, PT, PT, R13, 0x7f, -R7 ;  /* 0x0000007f0d0e7810 */ /* 0x001fc80007ffe807 */
[----:B------:R-:W-:Y:S01]  /*2130*/  IADD3 R14, PT, PT, R14, R5, RZ ;  /* 0x000000050e0e7210 */ /* 0x000fe20007ffe0ff */
[----:B-1----:R-:W-:-:S04]  /*2140*/  FFMA R16, R3, R19, 1 ;  /* 0x3f80000003107423 */ /* 0x002fc80000000013 */
[----:B------:R-:W-:-:S04]  /*2150*/  FFMA R3, R3, R16, R3 ;  /* 0x0000001003037223 */ /* 0x000fc80000000003 */
[----:B------:R-:W-:-:S04]  /*2160*/  FFMA R16, R0, R3, RZ ;  /* 0x0000000300107223 */ /* 0x000fc800000000ff */
[----:B------:R-:W-:-:S04]  /*2170*/  FFMA R18, R19, R16, R0 ;  /* 0x0000001013127223 */ /* 0x000fc80000000000 */
[----:B------:R-:W-:-:S04]  /*2180*/  FFMA R18, R3, R18, R16 ;  /* 0x0000001203127223 */ /* 0x000fc80000000010 */
[----:B------:R-:W-:-:S04]  /*2190*/  FFMA R19, R19, R18, R0 ;  /* 0x0000001213137223 */ /* 0x000fc80000000000 */
[----:B------:R-:W-:-:S05]  /*21a0*/  FFMA R0, R3, R19, R18 ;  /* 0x0000001303007223 */ /* 0x000fca0000000012 */
[----:B------:R-:W-:-:S04]  /*21b0*/  SHF.R.U32.HI R7, RZ, 0x17, R0 ;  /* 0x00000017ff077819 */ /* 0x000fc80000011600 */
[----:B------:R-:W-:-:S04]  /*21c0*/  LOP3.LUT R7, R7, 0xff, RZ, 0xc0, !PT ;  /* 0x000000ff07077812 */ /* 0x000fc800078ec0ff */
[----:B------:R-:W-:-:S04]  /*21d0*/  IADD3 R13, PT, PT, R7, R14, RZ ;  /* 0x0000000e070d7210 */ /* 0x000fc80007ffe0ff */
[----:B------:R-:W-:-:S04]  /*21e0*/  IADD3 R5, PT, PT, R13, -0x1, RZ ;  /* 0xffffffff0d057810 */ /* 0x000fc80007ffe0ff */
[----:B------:R-:W-:-:S13]  /*21f0*/  ISETP.GE.U32.AND P0, PT, R5, 0xfe, PT ;  /* 0x000000fe0500780c */ /* 0x000fda0003f06070 */
[----:B------:R-:W-:Y:S05]  /*2200*/  @!P0 BRA `(.L_x_36) ;  /* 0x0000000000808947 */ /* 0x000fea0003800000 */
[----:B------:R-:W-:-:S13]  /*2210*/  ISETP.GT.AND P0, PT, R13, 0xfe, PT ;  /* 0x000000fe0d00780c */ /* 0x000fda0003f04270 */
[----:B------:R-:W-:Y:S05]  /*2220*/  @P0 BRA `(.L_x_37) ;  /* 0x00000000006c0947 */ /* 0x000fea0003800000 */
[----:B------:R-:W-:-:S13]  /*2230*/  ISETP.GE.AND P0, PT, R13, 0x1, PT ;  /* 0x000000010d00780c */ /* 0x000fda0003f06270 */
[----:B------:R-:W-:Y:S05]  /*2240*/  @P0 BRA `(.L_x_38) ;  /* 0x0000000000740947 */ /* 0x000fea0003800000 */
[----:B------:R-:W-:Y:S02]  /*2250*/  ISETP.GE.AND P0, PT, R13, -0x18, PT ;  /* 0xffffffe80d00780c */ /* 0x000fe40003f06270 */
[----:B------:R-:W-:-:S11]  /*2260*/  LOP3.LUT R0, R0, 0x80000000, RZ, 0xc0, !PT ;  /* 0x8000000000007812 */ /* 0x000fd600078ec0ff */
[----:B------:R-:W-:Y:S05]  /*2270*/  @!P0 BRA `(.L_x_38) ;  /* 0x0000000000688947 */ /* 0x000fea0003800000 */
[-CC-:B------:R-:W-:Y:S01]  /*2280*/  FFMA.RZ R5, R3, R19.reuse, R18.reuse ;  /* 0x0000001303057223 */ /* 0x180fe2000000c012 */
[----:B------:R-:W-:Y:S01]  /*2290*/  IADD3 R16, PT, PT, R13, 0x20, RZ ;  /* 0x000000200d107810 */ /* 0x000fe20007ffe0ff */
[-CC-:B------:R-:W-:Y:S01]  /*22a0*/  FFMA.RM R14, R3, R19.reuse, R18.reuse ;  /* 0x00000013030e7223 */ /* 0x180fe20000004012 */
[----:B------:R-:W-:Y:S02]  /*22b0*/  ISETP.NE.AND P3, PT, R13, RZ, PT ;  /* 0x000000ff0d00720c */ /* 0x000fe40003f65270 */
[----:B------:R-:W-:Y:S01]  /*22c0*/  LOP3.LUT R7, R5, 0x7fffff, RZ, 0xc0, !PT ;  /* 0x007fffff05077812 */ /* 0x000fe200078ec0ff */
[----:B------:R-:W-:Y:S01]  /*22d0*/  FFMA.RP R5, R3, R19, R18 ;  /* 0x0000001303057223 */ /* 0x000fe20000008012 */
[----:B------:R-:W-:Y:S02]  /*22e0*/  ISETP.NE.AND P1, PT, R13, RZ, PT ;  /* 0x000000ff0d00720c */ /* 0x000fe40003f25270 */
[----:B------:R-:W-:Y:S02]  /*22f0*/  LOP3.LUT R7, R7, 0x800000, RZ, 0xfc, !PT ;  /* 0x0080000007077812 */ /* 0x000fe400078efcff */
[----:B------:R-:W-:-:S02]  /*2300*/  IADD3 R3, PT, PT, -R13, RZ, RZ ;  /* 0x000000ff0d037210 */ /* 0x000fc40007ffe1ff */
[----:B------:R-:W-:Y:S02]  /*2310*/  SHF.L.U32 R16, R7, R16, RZ ;  /* 0x0000001007107219 */ /* 0x000fe400000006ff */
[----:B------:R-:W-:Y:S02]  /*2320*/  FSETP.NEU.FTZ.AND P0, PT, R5, R14, PT ;  /* 0x0000000e0500720b */ /* 0x000fe40003f1d000 */
[----:B------:R-:W-:Y:S02]  /*2330*/  SEL R14, R3, RZ, P3 ;  /* 0x000000ff030e7207 */ /* 0x000fe40001800000 */
[----:B------:R-:W-:Y:S02]  /*2340*/  ISETP.NE.AND P1, PT, R16, RZ, P1 ;  /* 0x000000ff1000720c */ /* 0x000fe40000f25270 */
[----:B------:R-:W-:Y:S02]  /*2350*/  SHF.R.U32.HI R14, RZ, R14, R7 ;  /* 0x0000000eff0e7219 */ /* 0x000fe40000011607 */
[----:B------:R-:W-:-:S02]  /*2360*/  PLOP3.LUT P0, PT, P0, P1, PT, 0xf8, 0x8f ;  /* 0x00000000008f781c */ /* 0x000fc40000703f70 */
[----:B------:R-:W-:Y:S02]  /*2370*/  SHF.R.U32.HI R16, RZ, 0x1, R14 ;  /* 0x00000001ff107819 */ /* 0x000fe4000001160e */
[----:B------:R-:W-:-:S04]  /*2380*/  SEL R3, RZ, 0x1, !P0 ;  /* 0x00000001ff037807 */ /* 0x000fc80004000000 */
[----:B------:R-:W-:-:S04]  /*2390*/  LOP3.LUT R3, R3, 0x1, R16, 0xf8, !PT ;  /* 0x0000000103037812 */ /* 0x000fc800078ef810 */
[----:B------:R-:W-:-:S04]  /*23a0*/  LOP3.LUT R3, R3, R14, RZ, 0xc0, !PT ;  /* 0x0000000e03037212 */ /* 0x000fc800078ec0ff */
[----:B------:R-:W-:-:S04]  /*23b0*/  IADD3 R3, PT, PT, R16, R3, RZ ;  /* 0x0000000310037210 */ /* 0x000fc80007ffe0ff */
[----:B------:R-:W-:Y:S01]  /*23c0*/  LOP3.LUT R0, R3, R0, RZ, 0xfc, !PT ;  /* 0x0000000003007212 */ /* 0x000fe200078efcff */
[----:B------:R-:W-:Y:S06]  /*23d0*/  BRA `(.L_x_38) ;  /* 0x0000000000107947 */ /* 0x000fec0003800000 */
.L_x_37:
[----:B------:R-:W-:-:S04]  /*23e0*/  LOP3.LUT R0, R0, 0x80000000, RZ, 0xc0, !PT ;  /* 0x8000000000007812 */ /* 0x000fc800078ec0ff */
[----:B------:R-:W-:Y:S01]  /*23f0*/  LOP3.LUT R0, R0, 0x7f800000, RZ, 0xfc, !PT ;  /* 0x7f80000000007812 */ /* 0x000fe200078efcff */
[----:B------:R-:W-:Y:S06]  /*2400*/  BRA `(.L_x_38) ;  /* 0x0000000000047947 */ /* 0x000fec0003800000 */
.L_x_36:
[----:B------:R-:W-:-:S07]  /*2410*/  LEA R0, R14, R0, 0x17 ;  /* 0x000000000e007211 */ /* 0x000fce00078eb8ff */
.L_x_38:
[----:B------:R-:W-:Y:S05]  /*2420*/  BSYNC.RECONVERGENT B2 ;  /* 0x0000000000027941 */ /* 0x000fea0003800200 */
.L_x_35:
[----:B------:R-:W-:Y:S05]  /*2430*/  BRA `(.L_x_39) ;  /* 0x0000000000207947 */ /* 0x000fea0003800000 */
.L_x_34:
[----:B------:R-:W-:-:S04]  /*2440*/  LOP3.LUT R0, R3, 0x80000000, R0, 0x48, !PT ;  /* 0x8000000003007812 */ /* 0x000fc800078e4800 */
[----:B------:R-:W-:Y:S01]  /*2450*/  LOP3.LUT R0, R0, 0x7f800000, RZ, 0xfc, !PT ;  /* 0x7f80000000007812 */ /* 0x000fe200078efcff */
[----:B------:R-:W-:Y:S06]  /*2460*/  BRA `(.L_x_39) ;  /* 0x0000000000147947 */ /* 0x000fec0003800000 */
.L_x_33:
[----:B------:R-:W-:Y:S01]  /*2470*/  LOP3.LUT R0, R3, 0x80000000, R0, 0x48, !PT ;  /* 0x8000000003007812 */ /* 0x000fe200078e4800 */
[----:B------:R-:W-:Y:S06]  /*2480*/  BRA `(.L_x_39) ;  /* 0x00000000000c7947 */ /* 0x000fec0003800000 */
.L_x_32:
[----:B------:R-:W0:Y:S01]  /*2490*/  MUFU.RSQ R0, -QNAN ;  /* 0xffc0000000007908 */ /* 0x000e220000001400 */
[----:B------:R-:W-:Y:S05]  /*24a0*/  BRA `(.L_x_39) ;  /* 0x0000000000047947 */ /* 0x000fea0003800000 */
.L_x_31:
[----:B------:R-:W-:-:S07]  /*24b0*/  FADD.FTZ R0, R0, R3 ;  /* 0x0000000300007221 */ /* 0x000fce0000010000 */
.L_x_39:
[----:B------:R-:W-:Y:S05]  /*24c0*/  BSYNC.RECONVERGENT B1 ;  /* 0x0000000000017941 */ /* 0x000fea0003800200 */
.L_x_29:
[----:B------:R-:W-:-:S04]  /*24d0*/  HFMA2 R13, -RZ, RZ, 0, 0 ;  /* 0x00000000ff0d7431 */ /* 0x000fc800000001ff */
[----:B0-----:R-:W-:Y:S05]  /*24e0*/  RET.REL.NODEC R12 `(_ZN10cuda_vgicp42compute_voxel_means_and_covariances_kernelEPK6float3PKiS4_S4_PKfPfS7_) ;  /* 0xffffffd80cc47950 */ /* 0x001fea0003c3ffff */
.L_x_40:
[----:B------:R-:W-:-:S00]  /*24f0*/  BRA `(.L_x_40) ;  /* 0xfffffffc00fc7947 */ /* 0x000fc0000383ffff */
[----:B------:R-:W-:-:S00]  /*2500*/  NOP ;  /* 0x0000000000007918 */ /* 0x000fc00000000000 */
[----:B------:R-:W-:-:S00]  /*2510*/  NOP ;  /* 0x0000000000007918 */ /* 0x000fc00000000000 */
[----:B------:R-:W-:-:S00]  /*2520*/  NOP ;  /* 0x0000000000007918 */ /* 0x000fc00000000000 */
[----:B------:R-:W-:-:S00]  /*2530*/  NOP ;  /* 0x0000000000007918 */ /* 0x000fc00000000000 */
[----:B------:R-:W-:-:S00]  /*2540*/  NOP ;  /* 0x0000000000007918 */ /* 0x000fc00000000000 */
[----:B------:R-:W-:-:S00]  /*2550*/  NOP ;  /* 0x0000000000007918 */ /* 0x000fc00000000000 */
[----:B------:R-:W-:-:S00]  /*2560*/  NOP ;  /* 0x0000000000007918 */ /* 0x000fc00000000000 */
[----:B------:R-:W-:-:S00]  /*2570*/  NOP ;  /* 0x0000000000007918 */ /* 0x000fc00000000000 */
.L_x_112:


//--------------------- .text._ZN10cuda_vgicp32compute_point_covariances_kernelEPK6float3mPKiPf --------------------------
	.section	.text._ZN10cuda_vgicp32compute_point_covariances_kernelEPK6float3mPKiPf,"ax",@progbits
	.align	128
        .global         _ZN10cuda_vgicp32compute_point_covariances_kernelEPK6float3mPKiPf
        .type           _ZN10cuda_vgicp32compute_point_covariances_kernelEPK6float3mPKiPf,@function
        .size           _ZN10cuda_vgicp32compute_point_covariances_kernelEPK6float3mPKiPf,(.L_x_113 - _ZN10cuda_vgicp32compute_point_covariances_kernelEPK6float3mPKiPf)
        .other          _ZN10cuda_vgicp32compute_point_covariances_kernelEPK6float3mPKiPf,@"STO_CUDA_ENTRY STV_DEFAULT"
_ZN10cuda_vgicp32compute_point_covariances_kernelEPK6float3mPKiPf:
.text._ZN10cuda_vgicp32compute_point_covariances_kernelEPK6float3mPKiPf:
[----:B------:R-:W-:Y:S01]  /*0000*/  LDC R1, c[0x0][0x37c] ;  /* 0x0000df00ff017b82 */ /* 0x000fe20000000800 */
[----:B------:R-:W0:Y:S07]  /*0010*/  S2R R0, SR_TID.X ;  /* 0x0000000000007919 */ /* 0x000e2e0000002100 */
[----:B------:R-:W0:Y:S01]  /*0020*/  S2UR UR4, SR_CTAID.X ;  /* 0x00000000000479c3 */ /* 0x000e220000002500 */
[----:B------:R-:W1:Y:S07]  /*0030*/  LDCU.64 UR6, c[0x0][0x388] ;  /* 0x00007100ff0677ac */ /* 0x000e6e0008000a00 */
[----:B------:R-:W0:Y:S02]  /*0040*/  LDC R9, c[0x0][0x360] ;  /* 0x0000d800ff097b82 */ /* 0x000e240000000800 */
[----:B0-----:R-:W-:-:S05]  /*0050*/  IMAD R9, R9, UR4, R0 ;  /* 0x0000000409097c24 */ /* 0x001fca000f8e0200 */
[----:B-1----:R-:W-:Y:S02]  /*0060*/  ISETP.GE.U32.AND P0, PT, R9, UR6, PT ;  /* 0x0000000609007c0c */ /* 0x002fe4000bf06070 */
[----:B------:R-:W-:-:S04]  /*0070*/  SHF.R.S32.HI R0, RZ, 0x1f, R9 ;  /* 0x0000001fff007819 */ /* 0x000fc80000011409 */
[----:B------:R-:W-:-:S13]  /*0080*/  ISETP.GE.U32.AND.EX P0, PT, R0, UR7, PT, P0 ;  /* 0x0000000700007c0c */ /* 0x000fda000bf06100 */
[----:B------:R-:W-:Y:S05]  /*0090*/  @P0 EXIT ;  /* 0x000000000000094d */ /* 0x000fea0003800000 */
[----:B------:R-:W0:Y:S01]  /*00a0*/  LDC.64 R6, c[0x0][0x390] ;  /* 0x0000e400ff067b82 */ /* 0x000e220000000a00 */
[----:B------:R-:W1:Y:S01]  /*00b0*/  LDCU.64 UR4, c[0x0][0x358] ;  /* 0x00006b00ff0477ac */ /* 0x000e620008000a00 */
[----:B------:R-:W-:-:S04]  /*00c0*/  IMAD R3, R9, 0x14, RZ ;  /* 0x0000001409037824 */ /* 0x000fc800078e02ff */
[----:B0-----:R-:W-:Y:S02]  /*00d0*/  IMAD.WIDE R6, R3, 0x4, R6 ;  /* 0x0000000403067825 */ /* 0x001fe400078e0206 */
[----:B------:R-:W0:Y:S03]  /*00e0*/  LDC.64 R2, c[0x0][0x380] ;  /* 0x0000e000ff027b82 */ /* 0x000e260000000a00 */
[----:B-1----:R-:W0:Y:S04]  /*00f0*/  LDG.E.CONSTANT R29, desc[UR4][R6.64] ;  /* 0x00000004061d7981 */ /* 0x002e28000c1e9900 */
[----:B------:R-:W2:Y:S04]  /*0100*/  LDG.E.CONSTANT R25, desc[UR4][R6.64+0x4] ;  /* 0x0000040406197981 */ /* 0x000ea8000c1e9900 */
[----:B------:R-:W3:Y:S04]  /*0110*/  LDG.E.CONSTANT R5, desc[UR4][R6.64+0x8] ;  /* 0x0000080406057981 */ /* 0x000ee8000c1e9900 */
[----:B------:R-:W4:Y:S04]  /*0120*/  LDG.E.CONSTANT R23, desc[UR4][R6.64+0xc] ;  /* 0x00000c0406177981 */ /* 0x000f28000c1e9900 */
[----:B------:R-:W5:Y:S04]  /*0130*/  LDG.E.CONSTANT R15, desc[UR4][R6.64+0x10] ;  /* 0x00001004060f7981 */ /* 0x000f68000c1e9900 */
[----:B------:R-:W5:Y:S04]  /*0140*/  LDG.E.CONSTANT R13, desc[UR4][R6.64+0x14] ;  /* 0x00001404060d7981 */ /* 0x000f68000c1e9900 */
[----:B------:R-:W5:Y:S01]  /*0150*/  LDG.E.CONSTANT R17, desc[UR4][R6.64+0x1c] ;  /* 0x00001c0406117981 */ /* 0x000f62000c1e9900 */
[----:B0-----:R-:W-:-:S04]  /*0160*/  IMAD.WIDE R28, R29, 0xc, R2 ;  /* 0x0000000c1d1c7825 */ /* 0x001fc800078e0202 */
[--C-:B--2---:R-:W-:Y:S01]  /*0170*/  IMAD.WIDE R24, R25, 0xc, R2.reuse ;  /* 0x0000000c19187825 */ /* 0x104fe200078e0202 */
[----:B------:R-:W2:Y:S04]  /*0180*/  LDG.E.CONSTANT R12, desc[UR4][R28.64+0x4] ;  /* 0x000004041c0c7981 */ /* 0x000ea8000c1e9900 */
[----:B------:R-:W2:Y:S04]  /*0190*/  LDG.E.CONSTANT R26, desc[UR4][R28.64] ;  /* 0x000000041c1a7981 */ /* 0x000ea8000c1e9900 */
[----:B------:R-:W2:Y:S04]  /*01a0*/  LDG.E.CONSTANT R16, desc[UR4][R24.64+0x4] ;  /* 0x0000040418107981 */ /* 0x000ea8000c1e9900 */
[----:B------:R-:W2:Y:S01]  /*01b0*/  LDG.E.CONSTANT R14, desc[UR4][R24.64] ;  /* 0x00000004180e7981 */ /* 0x000ea2000c1e9900 */
[----:B---3--:R-:W-:-:S03]  /*01c0*/  IMAD.WIDE R4, R5, 0xc, R2 ;  /* 0x0000000c05047825 */ /* 0x008fc600078e0202 */
[----:B------:R-:W3:Y:S01]  /*01d0*/  LDG.E.CONSTANT R8, desc[UR4][R28.64+0x8] ;  /* 0x000008041c087981 */ /* 0x000ee2000c1e9900 */
[----:B----4-:R-:W-:-:S03]  /*01e0*/  IMAD.WIDE R22, R23, 0xc, R2 ;  /* 0x0000000c17167825 */ /* 0x010fc600078e0202 */
[----:B------:R-:W4:Y:S04]  /*01f0*/  LDG.E.CONSTANT R18, desc[UR4][R4.64+0x4] ;  /* 0x0000040404127981 */ /* 0x000f28000c1e9900 */
[----:B------:R-:W4:Y:S04]  /*0200*/  LDG.E.CONSTANT R10, desc[UR4][R24.64+0x8] ;  /* 0x00000804180a7981 */ /* 0x000f28000c1e9900 */
[----:B------:R-:W4:Y:S04]  /*0210*/  LDG.E.CONSTANT R11, desc[UR4][R4.64] ;  /* 0x00000004040b7981 */ /* 0x000f28000c1e9900 */
[----:B------:R5:W4:Y:S04]  /*0220*/  LDG.E.CONSTANT R19, desc[UR4][R4.64+0x8] ;  /* 0x0000080404137981 */ /* 0x000b28000c1e9900 */
[----:B------:R-:W4:Y:S04]  /*0230*/  LDG.E.CONSTANT R21, desc[UR4][R22.64+0x4] ;  /* 0x0000040416157981 */ /* 0x000f28000c1e9900 */
[----:B------:R-:W4:Y:S01]  /*0240*/  LDG.E.CONSTANT R20, desc[UR4][R22.64] ;  /* 0x0000000416147981 */ /* 0x000f22000c1e9900 */
[----:B-----5:R-:W-:-:S03]  /*0250*/  IMAD.WIDE R4, R15, 0xc, R2 ;  /* 0x0000000c0f047825 */ /* 0x020fc600078e0202 */
[----:B------:R-:W5:Y:S04]  /*0260*/  LDG.E.CONSTANT R24, desc[UR4][R6.64+0x18] ;  /* 0x0000180406187981 */ /* 0x000f68000c1e9900 */
[----:B------:R-:W5:Y:S04]  /*0270*/  LDG.E.CONSTANT R0, desc[UR4][R4.64] ;  /* 0x0000000404007981 */ /* 0x000f68000c1e9900 */
[----:B------:R-:W5:Y:S04]  /*0280*/  LDG.E.CONSTANT R25, desc[UR4][R4.64+0x4] ;  /* 0x0000040404197981 */ /* 0x000f68000c1e9900 */
[----:B------:R-:W5:Y:S04]  /*0290*/  LDG.E.CONSTANT R28, desc[UR4][R22.64+0x8] ;  /* 0x00000804161c7981 */ /* 0x000f68000c1e9900 */
[----:B------:R-:W5:Y:S04]  /*02a0*/  LDG.E.CONSTANT R15, desc[UR4][R6.64+0x20] ;  /* 0x00002004060f7981 */ /* 0x000f68000c1e9900 */
[----:B------:R2:W5:Y:S02]  /*02b0*/  LDG.E.CONSTANT R27, desc[UR4][R4.64+0x8] ;  /* 0x00000804041b7981 */ /* 0x000564000c1e9900 */
[----:B--2---:R-:W-:Y:S01]  /*02c0*/  FADD R5, RZ, R12 ;  /* 0x0000000cff057221 */ /* 0x004fe20000000000 */
[----:B------:R-:W-:-:S04]  /*02d0*/  IMAD.WIDE R12, R13, 0xc, R2 ;  /* 0x0000000c0d0c7825 */ /* 0x000fc800078e0202 */
[----:B------:R-:W-:Y:S01]  /*02e0*/  FADD R29, RZ, R26 ;  /* 0x0000001aff1d7221 */ /* 0x000fe20000000000 */
[----:B------:R-:W-:Y:S02]  /*02f0*/  FADD R22, R5, R16 ;  /* 0x0000001005167221 */ /* 0x000fe40000000000 */
[----:B------:R-:W2:Y:S01]  /*0300*/  LDG.E.CONSTANT R16, desc[UR4][R6.64+0x24] ;  /* 0x0000240406107981 */ /* 0x000ea2000c1e9900 */
[----:B------:R-:W-:-:S03]  /*0310*/  FADD R26, R29, R14 ;  /* 0x0000000e1d1a7221 */ /* 0x000fc60000000000 */
[----:B------:R-:W2:Y:S04]  /*0320*/  LDG.E.CONSTANT R29, desc[UR4][R12.64] ;  /* 0x000000040c1d7981 */ /* 0x000ea8000c1e9900 */
[----:B------:R-:W2:Y:S01]  /*0330*/  LDG.E.CONSTANT R14, desc[UR4][R12.64+0x4] ;  /* 0x000004040c0e7981 */ /* 0x000ea2000c1e9900 */
[----:B---3--:R-:W-:Y:S01]  /*0340*/  FADD R23, RZ, R8 ;  /* 0x00000008ff177221 */ /* 0x008fe20000000000 */
[----:B----4-:R-:W-:-:S03]  /*0350*/  FADD R18, R22, R18 ;  /* 0x0000001216127221 */ /* 0x010fc60000000000 */
[----:B------:R-:W-:Y:S01]  /*0360*/  FADD R10, R23, R10 ;  /* 0x0000000a170a7221 */ /* 0x000fe20000000000 */
[----:B------:R-:W-:-:S03]  /*0370*/  FADD R11, R26, R11 ;  /* 0x0000000b1a0b7221 */ /* 0x000fc60000000000 */
[----:B------:R-:W-:Y:S01]  /*0380*/  FADD R19, R10, R19 ;  /* 0x000000130a137221 */ /* 0x000fe20000000000 */
[----:B------:R-:W-:Y:S01]  /*0390*/  FADD R18, R18, R21 ;  /* 0x0000001512127221 */ /* 0x000fe20000000000 */
[----:B------:R-:W-:Y:S01]  /*03a0*/  FADD R5, R11, R20 ;  /* 0x000000140b057221 */ /* 0x000fe20000000000 */
[----:B-----5:R-:W-:-:S04]  /*03b0*/  IMAD.WIDE R10, R24, 0xc, R2 ;  /* 0x0000000c180a7825 */ /* 0x020fc800078e0202 */
[----:B------:R-:W-:Y:S01]  /*03c0*/  FADD R0, R5, R0 ;  /* 0x0000000005007221 */ /* 0x000fe20000000000 */
[----:B------:R-:W-:Y:S01]  /*03d0*/  IMAD.WIDE R4, R17, 0xc, R2 ;  /* 0x0000000c11047825 */ /* 0x000fe200078e0202 */
[----:B------:R-:W3:Y:S03]  /*03e0*/  LDG.E.CONSTANT R20, desc[UR4][R10.64] ;  /* 0x000000040a147981 */ /* 0x000ee6000c1e9900 */
[----:B------:R-:W-:Y:S02]  /*03f0*/  FADD R25, R18, R25 ;  /* 0x0000001912197221 */ /* 0x000fe40000000000 */
[----:B------:R-:W4:Y:S01]  /*0400*/  LDG.E.CONSTANT R18, desc[UR4][R12.64+0x8] ;  /* 0x000008040c127981 */ /* 0x000f22000c1e9900 */
[----:B------:R-:W-:-:S03]  /*0410*/  FADD R28, R19, R28 ;  /* 0x0000001c131c7221 */ /* 0x000fc60000000000 */
[----:B------:R-:W5:Y:S04]  /*0420*/  LDG.E.CONSTANT R21, desc[UR4][R10.64+0x4] ;  /* 0x000004040a157981 */ /* 0x000f68000c1e9900 */
[----:B------:R-:W5:Y:S04]  /*0430*/  LDG.E.CONSTANT R19, desc[UR4][R6.64+0x28] ;  /* 0x0000280406137981 */ /* 0x000f68000c1e9900 */
[----:B------:R0:W5:Y:S04]  /*0440*/  LDG.E.CONSTANT R22, desc[UR4][R10.64+0x8] ;  /* 0x000008040a167981 */ /* 0x000168000c1e9900 */
[----:B------:R-:W5:Y:S04]  /*0450*/  LDG.E.CONSTANT R23, desc[UR4][R4.64] ;  /* 0x0000000404177981 */ /* 0x000f68000c1e9900 */
[----:B------:R-:W5:Y:S01]  /*0460*/  LDG.E.CONSTANT R24, desc[UR4][R4.64+0x4] ;  /* 0x0000040404187981 */ /* 0x000f62000c1e9900 */
[----:B0-----:R-:W-:-:S03]  /*0470*/  IMAD.WIDE R10, R15, 0xc, R2 ;  /* 0x0000000c0f0a7825 */ /* 0x001fc600078e0202 */
[----:B------:R-:W5:Y:S04]  /*0480*/  LDG.E.CONSTANT R17, desc[UR4][R6.64+0x2c] ;  /* 0x00002c0406117981 */ /* 0x000f68000c1e9900 */
[----:B------:R2:W5:Y:S04]  /*0490*/  LDG.E.CONSTANT R26, desc[UR4][R4.64+0x8] ;  /* 0x00000804041a7981 */ /* 0x000568000c1e9900 */
[----:B------:R-:W5:Y:S04]  /*04a0*/  LDG.E.CONSTANT R8, desc[UR4][R10.64] ;  /* 0x000000040a087981 */ /* 0x000f68000c1e9900 */
[----:B------:R-:W5:Y:S04]  /*04b0*/  LDG.E.CONSTANT R12, desc[UR4][R10.64+0x4] ;  /* 0x000004040a0c7981 */ /* 0x000f68000c1e9900 */
[----:B------:R-:W5:Y:S04]  /*04c0*/  LDG.E.CONSTANT R15, desc[UR4][R6.64+0x30] ;  /* 0x00003004060f7981 */ /* 0x000f68000c1e9900 */
[----:B------:R-:W5:Y:S01]  /*04d0*/  LDG.E.CONSTANT R13, desc[UR4][R6.64+0x34] ;  /* 0x00003404060d7981 */ /* 0x000f62000c1e9900 */
[----:B------:R-:W-:Y:S01]  /*04e0*/  FADD R27, R28, R27 ;  /* 0x0000001b1c1b7221 */ /* 0x000fe20000000000 */
[----:B--2---:R-:W-:-:S04]  /*04f0*/  IMAD.WIDE R4, R16, 0xc, R2 ;  /* 0x0000000c10047825 */ /* 0x004fc800078e0202 */
[----:B------:R-:W-:Y:S01]  /*0500*/  FADD R29, R0, R29 ;  /* 0x0000001d001d7221 */ /* 0x000fe20000000000 */
[----:B------:R-:W2:Y:S01]  /*0510*/  LDG.E.CONSTANT R16, desc[UR4][R4.64+0x4] ;  /* 0x0000040404107981 */ /* 0x000ea2000c1e9900 */
[----:B------:R-:W-:-:S03]  /*0520*/  FADD R28, R25, R14 ;  /* 0x0000000e191c7221 */ /* 0x000fc60000000000 */
[----:B------:R0:W2:Y:S04]  /*0530*/  LDG.E.CONSTANT R0, desc[UR4][R10.64+0x8] ;  /* 0x000008040a007981 */ /* 0x0000a8000c1e9900 */
[----:B------:R-:W2:Y:S04]  /*0540*/  LDG.E.CONSTANT R14, desc[UR4][R4.64] ;  /* 0x00000004040e7981 */ /* 0x000ea8000c1e9900 */
[----:B------:R-:W2:Y:S01]  /*0550*/  LDG.E.CONSTANT R4, desc[UR4][R4.64+0x8] ;  /* 0x0000080404047981 */ /* 0x000ea2000c1e9900 */
[----:B---3--:R-:W-:-:S03]  /*0560*/  FADD R20, R29, R20 ;  /* 0x000000141d147221 */ /* 0x008fc60000000000 */
[----:B------:R-:W3:Y:S01]  /*0570*/  LDG.E.CONSTANT R29, desc[UR4][R6.64+0x38] ;  /* 0x00003804061d7981 */ /* 0x000ee2000c1e9900 */
[----:B----4-:R-:W-:Y:S01]  /*0580*/  FADD R27, R27, R18 ;  /* 0x000000121b1b7221 */ /* 0x010fe20000000000 */
[----:B-----5:R-:W-:Y:S01]  /*0590*/  FADD R21, R28, R21 ;  /* 0x000000151c157221 */ /* 0x020fe20000000000 */
[----:B0-----:R-:W-:-:S04]  /*05a0*/  IMAD.WIDE R10, R19, 0xc, R2 ;  /* 0x0000000c130a7825 */ /* 0x001fc800078e0202 */
[----:B------:R-:W-:Y:S02]  /*05b0*/  FADD R27, R27, R22 ;  /* 0x000000161b1b7221 */ /* 0x000fe40000000000 */
[----:B------:R-:W4:Y:S01]  /*05c0*/  LDG.E.CONSTANT R22, desc[UR4][R10.64+0x8] ;  /* 0x000008040a167981 */ /* 0x000f22000c1e9900 */
[----:B------:R-:W-:Y:S01]  /*05d0*/  FADD R25, R20, R23 ;  /* 0x0000001714197221 */ /* 0x000fe20000000000 */
[----:B------:R-:W-:Y:S01]  /*05e0*/  FADD R21, R21, R24 ;  /* 0x0000001815157221 */ /* 0x000fe20000000000 */
[----:B------:R-:W-:Y:S02]  /*05f0*/  IMAD.WIDE R18, R17, 0xc, R2 ;  /* 0x0000000c11127825 */ /* 0x000fe400078e0202 */
[----:B------:R-:W5:Y:S02]  /*0600*/  LDG.E.CONSTANT R17, desc[UR4][R10.64] ;  /* 0x000000040a117981 */ /* 0x000f64000c1e9900 */
[----:B------:R-:W-:Y:S02]  /*0610*/  FADD R23, R27, R26 ;  /* 0x0000001a1b177221 */ /* 0x000fe40000000000 */
[----:B------:R-:W3:Y:S01]  /*0620*/  LDG.E.CONSTANT R24, desc[UR4][R18.64] ;  /* 0x0000000412187981 */ /* 0x000ee2000c1e9900 */
[----:B------:R-:W-:-:S03]  /*0630*/  FADD R25, R25, R8 ;  /* 0x0000000819197221 */ /* 0x000fc60000000000 */
[----:B------:R2:W3:Y:S01]  /*0640*/  LDG.E.CONSTANT R8, desc[UR4][R10.64+0x4] ;  /* 0x000004040a087981 */ /* 0x0004e2000c1e9900 */
[----:B------:R-:W-:-:S03]  /*0650*/  FADD R27, R21, R12 ;  /* 0x0000000c151b7221 */ /* 0x000fc60000000000 */
[----:B------:R-:W3:Y:S01]  /*0660*/  LDG.E.CONSTANT R26, desc[UR4][R18.64+0x8] ;  /* 0x00000804121a7981 */ /* 0x000ee2000c1e9900 */
[----:B------:R-:W-:-:S03]  /*0670*/  IMAD.WIDE R20, R15, 0xc, R2 ;  /* 0x0000000c0f147825 */ /* 0x000fc600078e0202 */
[----:B------:R-:W3:Y:S01]  /*0680*/  LDG.E.CONSTANT R15, desc[UR4][R18.64+0x4] ;  /* 0x00000404120f7981 */ /* 0x000ee2000c1e9900 */
[----:B------:R-:W-:-:S03]  /*0690*/  IMAD.WIDE R12, R13, 0xc, R2 ;  /* 0x0000000c0d0c7825 */ /* 0x000fc600078e0202 */
[----:B------:R-:W3:Y:S04]  /*06a0*/  LDG.E.CONSTANT R28, desc[UR4][R20.64] ;  /* 0x00000004141c7981 */ /* 0x000ee8000c1e9900 */
[----:B------:R-:W3:Y:S04]  /*06b0*/  LDG.E.CONSTANT R11, desc[UR4][R6.64+0x40] ;  /* 0x00004004060b7981 */ /* 0x000ee8000c1e9900 */
[----:B------:R-:W3:Y:S04]  /*06c0*/  LDG.E.CONSTANT R5, desc[UR4][R20.64+0x4] ;  /* 0x0000040414057981 */ /* 0x000ee8000c1e9900 */
[----:B------:R-:W3:Y:S04]  /*06d0*/  LDG.E.CONSTANT R19, desc[UR4][R6.64+0x48] ;  /* 0x0000480406137981 */ /* 0x000ee8000c1e9900 */
[----:B------:R4:W3:Y:S01]  /*06e0*/  LDG.E.CONSTANT R20, desc[UR4][R20.64+0x8] ;  /* 0x0000080414147981 */ /* 0x0008e2000c1e9900 */
[----:B--2---:R-:W-:-:S03]  /*06f0*/  FADD R10, R23, R0 ;  /* 0x00000000170a7221 */ /* 0x004fc60000000000 */
[----:B------:R-:W2:Y:S01]  /*0700*/  LDG.E.CONSTANT R0, desc[UR4][R12.64] ;  /* 0x000000040c007981 */ /* 0x000ea2000c1e9900 */
[----:B------:R-:W-:-:S03]  /*0710*/  FADD R14, R25, R14 ;  /* 0x0000000e190e7221 */ /* 0x000fc60000000000 */
[----:B------:R-:W2:Y:S04]  /*0720*/  LDG.E.CONSTANT R23, desc[UR4][R6.64+0x3c] ;  /* 0x00003c0406177981 */ /* 0x000ea8000c1e9900 */
[----:B------:R-:W2:Y:S01]  /*0730*/  LDG.E.CONSTANT R25, desc[UR4][R6.64+0x44] ;  /* 0x0000440406197981 */ /* 0x000ea2000c1e9900 */
[----:B------:R-:W-:Y:S01]  /*0740*/  FADD R27, R27, R16 ;  /* 0x000000101b1b7221 */ /* 0x000fe20000000000 */
[----:B------:R-:W-:-:S04]  /*0750*/  FADD R4, R10, R4 ;  /* 0x000000040a047221 */ /* 0x000fc80000000000 */
[----:B----4-:R-:W-:Y:S01]  /*0760*/  FADD R21, R4, R22 ;  /* 0x0000001604157221 */ /* 0x010fe20000000000 */
[----:B-----5:R-:W-:-:S04]  /*0770*/  FADD R17, R14, R17 ;  /* 0x000000110e117221 */ /* 0x020fc80000000000 */
[----:B---3--:R-:W-:Y:S01]  /*0780*/  FADD R17, R17, R24 ;  /* 0x0000001811117221 */ /* 0x008fe20000000000 */
[----:B------:R-:W-:Y:S01]  /*0790*/  FADD R8, R27, R8 ;  /* 0x000000081b087221 */ /* 0x000fe20000000000 */
[----:B------:R-:W-:-:S03]  /*07a0*/  FADD R21, R21, R26 ;  /* 0x0000001a15157221 */ /* 0x000fc60000000000 */
[----:B------:R-:W-:Y:S01]  /*07b0*/  FADD R8, R8, R15 ;  /* 0x0000000f08087221 */ /* 0x000fe20000000000 */
[----:B------:R-:W-:Y:S02]  /*07c0*/  FADD R15, R17, R28 ;  /* 0x0000001c110f7221 */ /* 0x000fe40000000000 */
[----:B------:R-:W3:Y:S01]  /*07d0*/  LDG.E.CONSTANT R17, desc[UR4][R12.64+0x4] ;  /* 0x000004040c117981 */ /* 0x000ee2000c1e9900 */
[----:B------:R-:W-:-:S04]  /*07e0*/  IMAD.WIDE R10, R11, 0xc, R2 ;  /* 0x0000000c0b0a7825 */ /* 0x000fc800078e0202 */
[----:B------:R-:W-:Y:S01]  /*07f0*/  FADD R8, R8, R5 ;  /* 0x0000000508087221 */ /* 0x000fe20000000000 */
[----:B------:R-:W-:Y:S02]  /*0800*/  IMAD.WIDE R4, R29, 0xc, R2 ;  /* 0x0000000c1d047825 */ /* 0x000fe400078e0202 */
[----:B------:R-:W4:Y:S04]  /*0810*/  LDG.E.CONSTANT R29, desc[UR4][R10.64+0x8] ;  /* 0x000008040a1d7981 */ /* 0x000f28000c1e9900 */
[----:B------:R-:W5:Y:S01]  /*0820*/  LDG.E.CONSTANT R27, desc[UR4][R4.64] ;  /* 0x00000004041b7981 */ /* 0x000f62000c1e9900 */
[----:B------:R-:W-:-:S03]  /*0830*/  FADD R20, R21, R20 ;  /* 0x0000001415147221 */ /* 0x000fc60000000000 */
[----:B------:R-:W4:Y:S04]  /*0840*/  LDG.E.CONSTANT R16, desc[UR4][R4.64+0x4] ;  /* 0x0000040404107981 */ /* 0x000f28000c1e9900 */
[----:B------:R0:W4:Y:S04]  /*0850*/  LDG.E.CONSTANT R21, desc[UR4][R12.64+0x8] ;  /* 0x000008040c157981 */ /* 0x000128000c1e9900 */
[----:B------:R-:W4:Y:S01]  /*0860*/  LDG.E.CONSTANT R18, desc[UR4][R4.64+0x8] ;  /* 0x0000080404127981 */ /* 0x000f22000c1e9900 */
[----:B0-----:R-:W-:-:S03]  /*0870*/  IMAD.WIDE R12, R19, 0xc, R2 ;  /* 0x0000000c130c7825 */ /* 0x001fc600078e0202 */
[----:B------:R-:W4:Y:S01]  /*0880*/  LDG.E.CONSTANT R19, desc[UR4][R10.64+0x4] ;  /* 0x000004040a137981 */ /* 0x000f22000c1e9900 */
[----:B--2---:R-:W-:Y:S01]  /*0890*/  FADD R0, R15, R0 ;  /* 0x000000000f007221 */ /* 0x004fe20000000000 */
[----:B------:R-:W-:-:S04]  /*08a0*/  IMAD.WIDE R14, R23, 0xc, R2 ;  /* 0x0000000c170e7825 */ /* 0x000fc800078e0202 */
[----:B------:R-:W-:Y:S01]  /*08b0*/  IMAD.WIDE R22, R25, 0xc, R2 ;  /* 0x0000000c19167825 */ /* 0x000fe200078e0202 */
[----:B------:R-:W2:Y:S04]  /*08c0*/  LDG.E.CONSTANT R24, desc[UR4][R14.64] ;  /* 0x000000040e187981 */ /* 0x000ea8000c1e9900 */
[----:B------:R-:W3:Y:S04]  /*08d0*/  LDG.E.CONSTANT R25, desc[UR4][R10.64] ;  /* 0x000000040a197981 */ /* 0x000ee8000c1e9900 */
[----:B------:R-:W4:Y:S04]  /*08e0*/  LDG.E.CONSTANT R5, desc[UR4][R22.64] ;  /* 0x0000000416057981 */ /* 0x000f28000c1e9900 */
[----:B------:R-:W4:Y:S04]  /*08f0*/  LDG.E.CONSTANT R26, desc[UR4][R14.64+0x4] ;  /* 0x000004040e1a7981 */ /* 0x000f28000c1e9900 */
[----:B------:R-:W2:Y:S04]  /*0900*/  LDG.E.CONSTANT R11, desc[UR4][R6.64+0x4c] ;  /* 0x00004c04060b7981 */ /* 0x000ea8000c1e9900 */
[----:B------:R-:W4:Y:S04]  /*0910*/  LDG.E.CONSTANT R28, desc[UR4][R14.64+0x8] ;  /* 0x000008040e1c7981 */ /* 0x000f28000c1e9900 */
[----:B------:R-:W4:Y:S04]  /*0920*/  LDG.E.CONSTANT R4, desc[UR4][R22.64+0x4] ;  /* 0x0000040416047981 */ /* 0x000f28000c1e9900 */
[----:B------:R-:W4:Y:S04]  /*0930*/  LDG.E.CONSTANT R15, desc[UR4][R12.64] ;  /* 0x000000040c0f7981 */ /* 0x000f28000c1e9900 */
[----:B------:R-:W4:Y:S04]  /*0940*/  LDG.E.CONSTANT R22, desc[UR4][R22.64+0x8] ;  /* 0x0000080416167981 */ /* 0x000f28000c1e9900 */
[----:B------:R-:W4:Y:S04]  /*0950*/  LDG.E.CONSTANT R14, desc[UR4][R12.64+0x4] ;  /* 0x000004040c0e7981 */ /* 0x000f28000c1e9900 */
[----:B------:R0:W4:Y:S01]  /*0960*/  LDG.E.CONSTANT R12, desc[UR4][R12.64+0x8] ;  /* 0x000008040c0c7981 */ /* 0x000122000c1e9900 */
[----:B-----5:R-:W-:Y:S01]  /*0970*/  FADD R27, R0, R27 ;  /* 0x0000001b001b7221 */ /* 0x020fe20000000000 */
[----:B--2---:R-:W-:-:S05]  /*0980*/  IMAD.WIDE R2, R11, 0xc, R2 ;  /* 0x0000000c0b027825 */ /* 0x004fca00078e0202 */
[----:B------:R-:W2:Y:S04]  /*0990*/  LDG.E.CONSTANT R10, desc[UR4][R2.64] ;  /* 0x00000004020a7981 */ /* 0x000ea8000c1e9900 */
[----:B------:R-:W5:Y:S04]  /*09a0*/  LDG.E.CONSTANT R0, desc[UR4][R2.64+0x4] ;  /* 0x0000040402007981 */ /* 0x000f68000c1e9900 */
[----:B------:R1:W5:Y:S01]  /*09b0*/  LDG.E.CONSTANT R11, desc[UR4][R2.64+0x8] ;  /* 0x00000804020b7981 */ /* 0x000362000c1e9900 */
[----:B------:R-:W-:-:S04]  /*09c0*/  FADD R24, R27, R24 ;  /* 0x000000181b187221 */ /* 0x000fc80000000000 */
[----:B---3--:R-:W-:Y:S01]  /*09d0*/  FADD R24, R24, R25 ;  /* 0x0000001918187221 */ /* 0x008fe20000000000 */
[----:B------:R-:W-:Y:S01]  /*09e0*/  FADD R17, R8, R17 ;  /* 0x0000001108117221 */ /* 0x000fe20000000000 */
[----:B------:R-:W-:Y:S02]  /*09f0*/  HFMA2 R8, -RZ, RZ, 1.32421875, -19.203125 ;  /* 0x3d4ccccdff087431 */ /* 0x000fe400000001ff */
[----:B----4-:R-:W-:Y:S01]  /*0a00*/  FADD R24, R24, R5 ;  /* 0x0000000518187221 */ /* 0x010fe20000000000 */
[----:B------:R-:W-:Y:S01]  /*0a10*/  FADD R21, R20, R21 ;  /* 0x0000001514157221 */ /* 0x000fe20000000000 */
[----:B0-----:R-:W-:Y:S02]  /*0a20*/  MOV R13, 0x41a00000 ;  /* 0x41a00000000d7802 */ /* 0x001fe40000000f00 */
[----:B-1----:R-:W-:Y:S01]  /*0a30*/  FADD R3, R24, R15 ;  /* 0x0000000f18037221 */ /* 0x002fe20000000000 */
[----:B------:R-:W-:Y:S01]  /*0a40*/  FADD R17, R17, R16 ;  /* 0x0000001011117221 */ /* 0x000fe20000000000 */
[----:B------:R-:W-:Y:S01]  /*0a50*/  FADD R21, R21, R18 ;  /* 0x0000001215157221 */ /* 0x000fe20000000000 */
[----:B------:R-:W-:-:S02]  /*0a60*/  FFMA R5, R8, -R13, 1 ;  /* 0x3f80000008057423 */ /* 0x000fc4000000080d */
[----:B------:R-:W-:Y:S01]  /*0a70*/  FADD R26, R17, R26 ;  /* 0x0000001a111a7221 */ /* 0x000fe20000000000 */
[----:B------:R-:W-:Y:S01]  /*0a80*/  FADD R28, R21, R28 ;  /* 0x0000001c151c7221 */ /* 0x000fe20000000000 */
[----:B------:R-:W-:Y:S02]  /*0a90*/  FFMA R8, R5, R8, 0.050000000745058059692 ;  /* 0x3d4ccccd05087423 */ /* 0x000fe40000000008 */
[----:B------:R-:W-:Y:S01]  /*0aa0*/  FADD R19, R26, R19 ;  /* 0x000000131a137221 */ /* 0x000fe20000000000 */
[----:B------:R-:W-:-:S03]  /*0ab0*/  FADD R29, R28, R29 ;  /* 0x0000001d1c1d7221 */ /* 0x000fc60000000000 */
[----:B------:R-:W-:Y:S01]  /*0ac0*/  FADD R19, R19, R4 ;  /* 0x0000000413137221 */ /* 0x000fe20000000000 */
[----:B------:R-:W-:Y:S01]  /*0ad0*/  FADD R29, R29, R22 ;  /* 0x000000161d1d7221 */ /* 0x000fe20000000000 */
[----:B------:R-:W-:Y:S02]  /*0ae0*/  BSSY.RECONVERGENT B0, `(.L_x_41) ;  /* 0x000000f000007945 */ /* 0x000fe40003800200 */
[----:B------:R-:W-:Y:S01]  /*0af0*/  FADD R19, R19, R14 ;  /* 0x0000000e13137221 */ /* 0x000fe20000000000 */
[----:B------:R-:W-:Y:S01]  /*0b00*/  FADD R12, R29, R12 ;  /* 0x0000000c1d0c7221 */ /* 0x000fe20000000000 */
[----:B--2---:R-:W-:-:S04]  /*0b10*/  FADD R3, R3, R10 ;  /* 0x0000000a03037221 */ /* 0x004fc80000000000 */
[----:B------:R-:W0:Y:S01]  /*0b20*/  FCHK P0, R3, 20 ;  /* 0x41a0000003007902 */ /* 0x000e220000000000 */
[----:B------:R-:W-:-:S04]  /*0b30*/  FFMA R2, R3, R8, RZ ;  /* 0x0000000803027223 */ /* 0x000fc800000000ff */
[----:B------:R-:W-:-:S04]  /*0b40*/  FFMA R5, R2, -20, R3 ;  /* 0xc1a0000002057823 */ /* 0x000fc80000000003 */
[----:B------:R-:W-:Y:S01]  /*0b50*/  FFMA R8, R8, R5, R2 ;  /* 0x0000000508087223 */ /* 0x000fe20000000002 */
[----:B-----5:R-:W-:Y:S01]  /*0b60*/  FADD R2, R19, R0 ;  /* 0x0000000013027221 */ /* 0x020fe20000000000 */
[----:B------:R-:W-:Y:S01]  /*0b70*/  FADD R0, R12, R11 ;  /* 0x0000000b0c007221 */ /* 0x000fe20000000000 */
[----:B0-----:R-:W-:Y:S06]  /*0b80*/  @!P0 BRA `(.L_x_42) ;  /* 0x0000000000108947 */ /* 0x001fec0003800000 */
[----:B------:R-:W-:Y:S02]  /*0b90*/  MOV R4, R3 ;  /* 0x0000000300047202 */ /* 0x000fe40000000f00 */
[----:B------:R-:W-:-:S07]  /*0ba0*/  MOV R12, 0xbc0 ;  /* 0x00000bc0000c7802 */ /* 0x000fce0000000f00 */
[----:B------:R-:W-:Y:S05]  /*0bb0*/  CALL.REL.NOINC `($__internal_2_$__cuda_sm3x_div_rn_noftz_f32_slowpath) ;  /* 0x00000014001c7944 */ /* 0x000fea0003c00000 */
[----:B------:R-:W-:-:S07]  /*0bc0*/  MOV R8, R3 ;  /* 0x0000000300087202 */ /* 0x000fce0000000f00 */
.L_x_42:
[----:B------:R-:W-:Y:S05]  /*0bd0*/  BSYNC.RECONVERGENT B0 ;  /* 0x0000000000007941 */ /* 0x000fea0003800200 */
.L_x_41:
[----:B------:R-:W-:Y:S01]  /*0be0*/  HFMA2 R4, -RZ, RZ, 1.32421875, -19.203125 ;  /* 0x3d4ccccdff047431 */ /* 0x000fe200000001ff */
[----:B------:R-:W0:Y:S01]  /*0bf0*/  FCHK P0, R2, 20 ;  /* 0x41a0000002007902 */ /* 0x000e220000000000 */
[----:B------:R-:W-:Y:S03]  /*0c00*/  BSSY.RECONVERGENT B0, `(.L_x_43) ;  /* 0x000000b000007945 */ /* 0x000fe60003800200 */
[----:B------:R-:W-:-:S04]  /*0c10*/  FFMA R3, R4, -R13, 1 ;  /* 0x3f80000004037423 */ /* 0x000fc8000000080d */
[----:B------:R-:W-:-:S04]  /*0c20*/  FFMA R4, R3, R4, 0.050000000745058059692 ;  /* 0x3d4ccccd03047423 */ /* 0x000fc80000000004 */
[----:B------:R-:W-:-:S04]  /*0c30*/  FFMA R3, R2, R4, RZ ;  /* 0x0000000402037223 */ /* 0x000fc800000000ff */
[----:B------:R-:W-:-:S04]  /*0c40*/  FFMA R10, R3, -20, R2 ;  /* 0xc1a00000030a7823 */ /* 0x000fc80000000002 */
[----:B------:R-:W-:Y:S01]  /*0c50*/  FFMA R10, R4, R10, R3 ;  /* 0x0000000a040a7223 */ /* 0x000fe20000000003 */
[----:B0-----:R-:W-:Y:S06]  /*0c60*/  @!P0 BRA `(.L_x_44) ;  /* 0x0000000000108947 */ /* 0x001fec0003800000 */
[----:B------:R-:W-:Y:S02]  /*0c70*/  MOV R4, R2 ;  /* 0x0000000200047202 */ /* 0x000fe40000000f00 */
[----:B------:R-:W-:-:S07]  /*0c80*/  MOV R12, 0xca0 ;  /* 0x00000ca0000c7802 */ /* 0x000fce0000000f00 */
[----:B------:R-:W-:Y:S05]  /*0c90*/  CALL.REL.NOINC `($__internal_2_$__cuda_sm3x_div_rn_noftz_f32_slowpath) ;  /* 0x0000001000e47944 */ /* 0x000fea0003c00000 */
[----:B------:R-:W-:-:S07]  /*0ca0*/  MOV R10, R3 ;  /* 0x00000003000a7202 */ /* 0x000fce0000000f00 */
.L_x_44:
[----:B------:R-:W-:Y:S05]  /*0cb0*/  BSYNC.RECONVERGENT B0 ;  /* 0x0000000000007941 */ /* 0x000fea0003800200 */
.L_x_43:
        /* <DEDUP_REMOVED lines=13> */
.L_x_46:
[----:B------:R-:W-:Y:S05]  /*0d90*/  BSYNC.RECONVERGENT B0 ;  /* 0x0000000000007941 */ /* 0x000fea0003800200 */
.L_x_45:
[----:B------:R-:W2:Y:S01]  /*0da0*/  LDG.E.CONSTANT R27, desc[UR4][R6.64] ;  /* 0x00000004061b7981 */ /* 0x000ea2000c1e9900 */
[----:B------:R-:W2:Y:S03]  /*0db0*/  LDC.64 R4, c[0x0][0x380] ;  /* 0x0000e000ff047b82 */ /* 0x000ea60000000a00 */
[----:B------:R-:W3:Y:S04]  /*0dc0*/  LDG.E.CONSTANT R21, desc[UR4][R6.64+0x4] ;  /* 0x0000040406157981 */ /* 0x000ee8000c1e9900 */
[----:B------:R-:W4:Y:S04]  /*0dd0*/  LDG.E.CONSTANT R17, desc[UR4][R6.64+0x8] ;  /* 0x0000080406117981 */ /* 0x000f28000c1e9900 */
[----:B------:R-:W5:Y:S04]  /*0de0*/  LDG.E.CONSTANT R13, desc[UR4][R6.64+0xc] ;  /* 0x00000c04060d7981 */ /* 0x000f68000c1e9900 */
[----:B------:R-:W5:Y:S04]  /*0df0*/  LDG.E.CONSTANT R25, desc[UR4][R6.64+0x10] ;  /* 0x0000100406197981 */ /* 0x000f68000c1e9900 */
[----:B------:R-:W5:Y:S01]  /*0e00*/  LDG.E.CONSTANT R15, desc[UR4][R6.64+0x14] ;  /* 0x00001404060f7981 */ /* 0x000f62000c1e9900 */
[----:B--2---:R-:W-:-:S04]  /*0e10*/  IMAD.WIDE R26, R27, 0xc, R4 ;  /* 0x0000000c1b1a7825 */ /* 0x004fc800078e0204 */
[--C-:B---3--:R-:W-:Y:S01]  /*0e20*/  IMAD.WIDE R20, R21, 0xc, R4.reuse ;  /* 0x0000000c15147825 */ /* 0x108fe200078e0204 */
[----:B------:R-:W2:Y:S04]  /*0e30*/  LDG.E.CONSTANT R2, desc[UR4][R26.64] ;  /* 0x000000041a027981 */ /* 0x000ea8000c1e9900 */
[----:B------:R-:W3:Y:S04]  /*0e40*/  LDG.E.CONSTANT R3, desc[UR4][R26.64+0x4] ;  /* 0x000004041a037981 */ /* 0x000ee8000c1e9900 */
[----:B------:R-:W3:Y:S04]  /*0e50*/  LDG.E.CONSTANT R22, desc[UR4][R26.64+0x8] ;  /* 0x000008041a167981 */ /* 0x000ee8000c1e9900 */
[----:B------:R-:W3:Y:S04]  /*0e60*/  LDG.E.CONSTANT R29, desc[UR4][R20.64] ;  /* 0x00000004141d7981 */ /* 0x000ee8000c1e9900 */
[----:B------:R-:W3:Y:S01]  /*0e70*/  LDG.E.CONSTANT R18, desc[UR4][R20.64+0x4] ;  /* 0x0000040414127981 */ /* 0x000ee2000c1e9900 */
[----:B----4-:R-:W-:-:S03]  /*0e80*/  IMAD.WIDE R16, R17, 0xc, R4 ;  /* 0x0000000c11107825 */ /* 0x010fc600078e0204 */
[----:B------:R-:W4:Y:S04]  /*0e90*/  LDG.E.CONSTANT R26, desc[UR4][R6.64+0x20] ;  /* 0x00002004061a7981 */ /* 0x000f28000c1e9900 */
[----:B------:R-:W4:Y:S04]  /*0ea0*/  LDG.E.CONSTANT R19, desc[UR4][R16.64] ;  /* 0x0000000410137981 */ /* 0x000f28000c1e9900 */
[----:B------:R-:W4:Y:S04]  /*0eb0*/  LDG.E.CONSTANT R20, desc[UR4][R20.64+0x8] ;  /* 0x0000080414147981 */ /* 0x000f28000c1e9900 */
[----:B------:R-:W4:Y:S04]  /*0ec0*/  LDG.E.CONSTANT R23, desc[UR4][R16.64+0x4] ;  /* 0x0000040410177981 */ /* 0x000f28000c1e9900 */
[----:B------:R5:W4:Y:S04]  /*0ed0*/  LDG.E.CONSTANT R14, desc[UR4][R16.64+0x8] ;  /* 0x00000804100e7981 */ /* 0x000b28000c1e9900 */
[----:B------:R-:W4:Y:S01]  /*0ee0*/  LDG.E.CONSTANT R21, desc[UR4][R6.64+0x18] ;  /* 0x0000180406157981 */ /* 0x000f22000c1e9900 */
[----:B-----5:R-:W-:-:S05]  /*0ef0*/  IMAD.WIDE R16, R13, 0xc, R4 ;  /* 0x0000000c0d107825 */ /* 0x020fca00078e0204 */
[----:B------:R-:W5:Y:S04]  /*0f00*/  LDG.E.CONSTANT R13, desc[UR4][R16.64] ;  /* 0x00000004100d7981 */ /* 0x000f68000c1e9900 */
[----:B------:R-:W5:Y:S04]  /*0f10*/  LDG.E.CONSTANT R12, desc[UR4][R16.64+0x8] ;  /* 0x00000804100c7981 */ /* 0x000f68000c1e9900 */
[----:B------:R0:W5:Y:S01]  /*0f20*/  LDG.E.CONSTANT R27, desc[UR4][R16.64+0x4] ;  /* 0x00000404101b7981 */ /* 0x000162000c1e9900 */
[----:B--2---:R-:W-:Y:S01]  /*0f30*/  FADD R2, R2, -R8 ;  /* 0x8000000802027221 */ /* 0x004fe20000000000 */
[----:B---3--:R-:W-:Y:S01]  /*0f40*/  FADD R0, R3, -R10 ;  /* 0x8000000a03007221 */ /* 0x008fe20000000000 */
[----:B------:R-:W-:Y:S01]  /*0f50*/  FADD R3, R22, -R11 ;  /* 0x8000000b16037221 */ /* 0x000fe20000000000 */
[----:B------:R-:W-:Y:S01]  /*0f60*/  FADD R24, R29, -R8 ;  /* 0x800000081d187221 */ /* 0x000fe20000000000 */
[----:B------:R-:W-:Y:S01]  /*0f70*/  FADD R29, R18, -R10 ;  /* 0x8000000a121d7221 */ /* 0x000fe20000000000 */
[-C--:B------:R-:W-:Y:S01]  /*0f80*/  FFMA R18, R2, R0.reuse, RZ ;  /* 0x0000000002127223 */ /* 0x080fe200000000ff */
[----:B------:R-:W-:-:S03]  /*0f90*/  FFMA R28, R0, R0, RZ ;  /* 0x00000000001c7223 */ /* 0x000fc600000000ff */
[----:B0-----:R-:W-:Y:S01]  /*0fa0*/  FFMA R17, R24, R29, R18 ;  /* 0x0000001d18117223 */ /* 0x001fe20000000012 */
[----:B----4-:R-:W-:Y:S01]  /*0fb0*/  FADD R22, R20, -R11 ;  /* 0x8000000b14167221 */ /* 0x010fe20000000000 */
[C---:B------:R-:W-:Y:S01]  /*0fc0*/  FFMA R20, R2.reuse, R2, RZ ;  /* 0x0000000202147223 */ /* 0x040fe200000000ff */
[----:B------:R-:W-:-:S03]  /*0fd0*/  FFMA R2, R2, R3, RZ ;  /* 0x0000000302027223 */ /* 0x000fc600000000ff */
[C---:B------:R-:W-:Y:S01]  /*0fe0*/  FFMA R20, R24.reuse, R24, R20 ;  /* 0x0000001818147223 */ /* 0x040fe20000000014 */
[-C--:B------:R-:W-:Y:S01]  /*0ff0*/  FFMA R18, R24, R22.reuse, R2 ;  /* 0x0000001618127223 */ /* 0x080fe20000000002 */
[-C--:B------:R-:W-:Y:S01]  /*1000*/  FFMA R24, R0, R3.reuse, RZ ;  /* 0x0000000300187223 */ /* 0x080fe200000000ff */
[----:B------:R-:W-:Y:S01]  /*1010*/  FFMA R3, R3, R3, RZ ;  /* 0x0000000303037223 */ /* 0x000fe200000000ff */
[C---:B------:R-:W-:Y:S02]  /*1020*/  FFMA R28, R29.reuse, R29, R28 ;  /* 0x0000001d1d1c7223 */ /* 0x040fe4000000001c */
[-C--:B------:R-:W-:Y:S01]  /*1030*/  FFMA R24, R29, R22.reuse, R24 ;  /* 0x000000161d187223 */ /* 0x080fe20000000018 */
[----:B------:R-:W-:Y:S01]  /*1040*/  FADD R29, R19, -R8 ;  /* 0x80000008131d7221 */ /* 0x000fe20000000000 */
[----:B------:R-:W-:Y:S01]  /*1050*/  FFMA R16, R22, R22, R3 ;  /* 0x0000001616107223 */ /* 0x000fe20000000003 */
[----:B------:R-:W-:Y:S01]  /*1060*/  FADD R23, R23, -R10 ;  /* 0x8000000a17177221 */ /* 0x000fe20000000000 */
[----:B------:R-:W-:Y:S01]  /*1070*/  FADD R19, R14, -R11 ;  /* 0x8000000b0e137221 */ /* 0x000fe20000000000 */
[----:B------:R-:W-:-:S04]  /*1080*/  IMAD.WIDE R2, R25, 0xc, R4 ;  /* 0x0000000c19027825 */ /* 0x000fc800078e0204 */
[C---:B------:R-:W-:Y:S01]  /*1090*/  FFMA R20, R29.reuse, R29, R20 ;  /* 0x0000001d1d147223 */ /* 0x040fe20000000014 */
[C---:B------:R-:W-:Y:S01]  /*10a0*/  FFMA R14, R29.reuse, R23, R17 ;  /* 0x000000171d0e7223 */ /* 0x040fe20000000011 */
[----:B------:R-:W-:Y:S01]  /*10b0*/  FFMA R18, R29, R19, R18 ;  /* 0x000000131d127223 */ /* 0x000fe20000000012 */
[C---:B------:R-:W-:Y:S01]  /*10c0*/  FFMA R28, R23.reuse, R23, R28 ;  /* 0x00000017171c7223 */ /* 0x040fe2000000001c */
[-C--:B------:R-:W-:Y:S01]  /*10d0*/  FFMA R24, R23, R19.reuse, R24 ;  /* 0x0000001317187223 */ /* 0x080fe20000000018 */
[----:B------:R-:W-:Y:S01]  /*10e0*/  FFMA R16, R19, R19, R16 ;  /* 0x0000001313107223 */ /* 0x000fe20000000010 */
[----:B-----5:R-:W-:Y:S01]  /*10f0*/  FADD R17, R13, -R8 ;  /* 0x800000080d117221 */ /* 0x020fe20000000000 */
[----:B------:R-:W2:Y:S01]  /*1100*/  LDG.E.CONSTANT R19, desc[UR4][R2.64] ;  /* 0x0000000402137981 */ /* 0x000ea2000c1e9900 */
[----:B------:R-:W-:-:S03]  /*1110*/  FADD R29, R12, -R11 ;  /* 0x8000000b0c1d7221 */ /* 0x000fc60000000000 */
[----:B------:R-:W3:Y:S01]  /*1120*/  LDG.E.CONSTANT R23, desc[UR4][R2.64+0x4] ;  /* 0x0000040402177981 */ /* 0x000ee2000c1e9900 */
[----:B------:R-:W-:-:S04]  /*1130*/  IMAD.WIDE R12, R15, 0xc, R4 ;  /* 0x0000000c0f0c7825 */ /* 0x000fc800078e0204 */
[----:B------:R-:W-:Y:S01]  /*1140*/  FADD R27, R27, -R10 ;  /* 0x8000000a1b1b7221 */ /* 0x000fe20000000000 */
[----:B------:R0:W4:Y:S01]  /*1150*/  LDG.E.CONSTANT R22, desc[UR4][R2.64+0x8] ;  /* 0x0000080402167981 */ /* 0x000122000c1e9900 */
[C---:B------:R-:W-:Y:S01]  /*1160*/  FFMA R20, R17.reuse, R17, R20 ;  /* 0x0000001111147223 */ /* 0x040fe20000000014 */
[C---:B------:R-:W-:Y:S01]  /*1170*/  FFMA R18, R17.reuse, R29, R18 ;  /* 0x0000001d11127223 */ /* 0x040fe20000000012 */
[-C--:B------:R-:W-:Y:S01]  /*1180*/  FFMA R14, R17, R27.reuse, R14 ;  /* 0x0000001b110e7223 */ /* 0x080fe2000000000e */
[----:B------:R-:W5:Y:S01]  /*1190*/  LDG.E.CONSTANT R25, desc[UR4][R6.64+0x1c] ;  /* 0x00001c0406197981 */ /* 0x000f62000c1e9900 */
[----:B------:R-:W-:-:S03]  /*11a0*/  FFMA R28, R27, R27, R28 ;  /* 0x0000001b1b1c7223 */ /* 0x000fc6000000001c */
[----:B------:R-:W5:Y:S01]  /*11b0*/  LDG.E.CONSTANT R15, desc[UR4][R12.64] ;  /* 0x000000040c0f7981 */ /* 0x000f62000c1e9900 */
[----:B0-----:R-:W-:-:S03]  /*11c0*/  IMAD.WIDE R2, R21, 0xc, R4 ;  /* 0x0000000c15027825 */ /* 0x001fc600078e0204 */
[----:B------:R-:W5:Y:S01]  /*11d0*/  LDG.E.CONSTANT R17, desc[UR4][R12.64+0x4] ;  /* 0x000004040c117981 */ /* 0x000f62000c1e9900 */
[----:B------:R-:W-:-:S03]  /*11e0*/  FFMA R24, R27, R29, R24 ;  /* 0x0000001d1b187223 */ /* 0x000fc60000000018 */
[----:B------:R4:W5:Y:S04]  /*11f0*/  LDG.E.CONSTANT R0, desc[UR4][R12.64+0x8] ;  /* 0x000008040c007981 */ /* 0x000968000c1e9900 */
[----:B------:R-:W5:Y:S04]  /*1200*/  LDG.E.CONSTANT R27, desc[UR4][R2.64] ;  /* 0x00000004021b7981 */ /* 0x000f68000c1e9900 */
[----:B------:R-:W5:Y:S04]  /*1210*/  LDG.E.CONSTANT R21, desc[UR4][R2.64+0x4] ;  /* 0x0000040402157981 */ /* 0x000f68000c1e9900 */
[----:B------:R5:W5:Y:S01]  /*1220*/  LDG.E.CONSTANT R12, desc[UR4][R2.64+0x8] ;  /* 0x00000804020c7981 */ /* 0x000b62000c1e9900 */
[----:B------:R-:W-:-:S03]  /*1230*/  FFMA R16, R29, R29, R16 ;  /* 0x0000001d1d107223 */ /* 0x000fc60000000010 */
[----:B------:R-:W5:Y:S01]  /*1240*/  LDG.E.CONSTANT R29, desc[UR4][R6.64+0x24] ;  /* 0x00002404061d7981 */ /* 0x000f62000c1e9900 */
[----:B--2---:R-:W-:Y:S01]  /*1250*/  FADD R19, R19, -R8 ;  /* 0x8000000813137221 */ /* 0x004fe20000000000 */
[----:B---3--:R-:W-:Y:S01]  /*1260*/  FADD R23, R23, -R10 ;  /* 0x8000000a17177221 */ /* 0x008fe20000000000 */
[----:B----4-:R-:W-:Y:S02]  /*1270*/  FADD R13, R22, -R11 ;  /* 0x8000000b160d7221 */ /* 0x010fe40000000000 */
[C---:B------:R-:W-:Y:S01]  /*1280*/  FFMA R20, R19.reuse, R19, R20 ;  /* 0x0000001313147223 */ /* 0x040fe20000000014 */
[----:B------:R-:W-:Y:S01]  /*1290*/  FFMA R14, R19, R23, R14 ;  /* 0x00000017130e7223 */ /* 0x000fe2000000000e */
[----:B-----5:R-:W-:-:S04]  /*12a0*/  IMAD.WIDE R2, R25, 0xc, R4 ;  /* 0x0000000c19027825 */ /* 0x020fc800078e0204 */
[-C--:B------:R-:W-:Y:S01]  /*12b0*/  FFMA R18, R19, R13.reuse, R18 ;  /* 0x0000000d13127223 */ /* 0x080fe20000000012 */
[-C--:B------:R-:W-:Y:S01]  /*12c0*/  FFMA R24, R23, R13.reuse, R24 ;  /* 0x0000000d17187223 */ /* 0x080fe20000000018 */
[----:B------:R-:W-:Y:S01]  /*12d0*/  FFMA R16, R13, R13, R16 ;  /* 0x0000000d0d107223 */ /* 0x000fe20000000010 */
[----:B------:R-:W-:Y:S01]  /*12e0*/  FADD R15, R15, -R8 ;  /* 0x800000080f0f7221 */ /* 0x000fe20000000000 */
[----:B------:R-:W-:Y:S01]  /*12f0*/  FFMA R28, R23, R23, R28 ;  /* 0x00000017171c7223 */ /* 0x000fe2000000001c */
[----:B------:R-:W2:Y:S01]  /*1300*/  LDG.E.CONSTANT R19, desc[UR4][R2.64] ;  /* 0x0000000402137981 */ /* 0x000ea2000c1e9900 */
[----:B------:R-:W-:-:S03]  /*1310*/  FADD R17, R17, -R10 ;  /* 0x8000000a11117221 */ /* 0x000fc60000000000 */
[----:B------:R-:W3:Y:S01]  /*1320*/  LDG.E.CONSTANT R22, desc[UR4][R2.64+0x8] ;  /* 0x0000080402167981 */ /* 0x000ee2000c1e9900 */
[----:B------:R-:W-:Y:S01]  /*1330*/  FADD R13, R0, -R11 ;  /* 0x8000000b000d7221 */ /* 0x000fe20000000000 */
[C---:B------:R-:W-:Y:S02]  /*1340*/  FFMA R20, R15.reuse, R15, R20 ;  /* 0x0000000f0f147223 */ /* 0x040fe40000000014 */
[----:B------:R0:W4:Y:S01]  /*1350*/  LDG.E.CONSTANT R23, desc[UR4][R2.64+0x4] ;  /* 0x0000040402177981 */ /* 0x000122000c1e9900 */
[C---:B------:R-:W-:Y:S01]  /*1360*/  FFMA R0, R15.reuse, R17, R14 ;  /* 0x000000110f007223 */ /* 0x040fe2000000000e */
[----:B------:R-:W-:Y:S01]  /*1370*/  FFMA R18, R15, R13, R18 ;  /* 0x0000000d0f127223 */ /* 0x000fe20000000012 */
[----:B------:R-:W-:-:S04]  /*1380*/  IMAD.WIDE R14, R26, 0xc, R4 ;  /* 0x0000000c1a0e7825 */ /* 0x000fc800078e0204 */
[----:B------:R-:W-:Y:S01]  /*1390*/  FADD R21, R21, -R10 ;  /* 0x8000000a15157221 */ /* 0x000fe20000000000 */
[----:B------:R-:W-:Y:S01]  /*13a0*/  FADD R25, R12, -R11 ;  /* 0x8000000b0c197221 */ /* 0x000fe20000000000 */
[----:B0-----:R-:W-:Y:S01]  /*13b0*/  FADD R3, R27, -R8 ;  /* 0x800000081b037221 */ /* 0x001fe20000000000 */
[C---:B------:R-:W-:Y:S01]  /*13c0*/  FFMA R28, R17.reuse, R17, R28 ;  /* 0x00000011111c7223 */ /* 0x040fe2000000001c */
[-C--:B------:R-:W-:Y:S01]  /*13d0*/  FFMA R24, R17, R13.reuse, R24 ;  /* 0x0000000d11187223 */ /* 0x080fe20000000018 */
[----:B------:R-:W-:Y:S01]  /*13e0*/  FFMA R16, R13, R13, R16 ;  /* 0x0000000d0d107223 */ /* 0x000fe20000000010 */
[C---:B------:R-:W-:Y:S01]  /*13f0*/  FFMA R20, R3.reuse, R3, R20 ;  /* 0x0000000303147223 */ /* 0x040fe20000000014 */
[C---:B------:R-:W-:Y:S01]  /*1400*/  FFMA R0, R3.reuse, R21, R0 ;  /* 0x0000001503007223 */ /* 0x040fe20000000000 */
[----:B------:R-:W-:Y:S01]  /*1410*/  FFMA R18, R3, R25, R18 ;  /* 0x0000001903127223 */ /* 0x000fe20000000012 */
[----:B------:R-:W-:Y:S01]  /*1420*/  IMAD.WIDE R2, R29, 0xc, R4 ;  /* 0x0000000c1d027825 */ /* 0x000fe200078e0204 */
[----:B------:R-:W5:Y:S04]  /*1430*/  LDG.E.CONSTANT R13, desc[UR4][R14.64] ;  /* 0x000000040e0d7981 */ /* 0x000f68000c1e9900 */
[----:B------:R-:W5:Y:S01]  /*1440*/  LDG.E.CONSTANT R17, desc[UR4][R14.64+0x4] ;  /* 0x000004040e117981 */ /* 0x000f62000c1e9900 */
[----:B------:R-:W-:-:S03]  /*1450*/  FFMA R28, R21, R21, R28 ;  /* 0x00000015151c7223 */ /* 0x000fc6000000001c */
[----:B------:R-:W5:Y:S01]  /*1460*/  LDG.E.CONSTANT R26, desc[UR4][R14.64+0x8] ;  /* 0x000008040e1a7981 */ /* 0x000f62000c1e9900 */
[----:B------:R-:W-:-:S03]  /*1470*/  FFMA R24, R21, R25, R24 ;  /* 0x0000001915187223 */ /* 0x000fc60000000018 */
[----:B------:R-:W5:Y:S04]  /*1480*/  LDG.E.CONSTANT R27, desc[UR4][R6.64+0x28] ;  /* 0x00002804061b7981 */ /* 0x000f68000c1e9900 */
[----:B------:R-:W5:Y:S04]  /*1490*/  LDG.E.CONSTANT R21, desc[UR4][R2.64+0x4] ;  /* 0x0000040402157981 */ /* 0x000f68000c1e9900 */
[----:B------:R-:W5:Y:S04]  /*14a0*/  LDG.E.CONSTANT R15, desc[UR4][R2.64] ;  /* 0x00000004020f7981 */ /* 0x000f68000c1e9900 */
[----:B------:R0:W5:Y:S04]  /*14b0*/  LDG.E.CONSTANT R12, desc[UR4][R2.64+0x8] ;  /* 0x00000804020c7981 */ /* 0x000168000c1e9900 */
[----:B------:R-:W5:Y:S01]  /*14c0*/  LDG.E.CONSTANT R29, desc[UR4][R6.64+0x2c] ;  /* 0x00002c04061d7981 */ /* 0x000f62000c1e9900 */
[----:B------:R-:W-:-:S03]  /*14d0*/  FFMA R16, R25, R25, R16 ;  /* 0x0000001919107223 */ /* 0x000fc60000000010 */
[----:B------:R-:W5:Y:S01]  /*14e0*/  LDG.E.CONSTANT R25, desc[UR4][R6.64+0x30] ;  /* 0x0000300406197981 */ /* 0x000f62000c1e9900 */
[----:B--2---:R-:W-:Y:S01]  /*14f0*/  FADD R19, R19, -R8 ;  /* 0x8000000813137221 */ /* 0x004fe20000000000 */
[--C-:B---3--:R-:W-:Y:S01]  /*1500*/  FADD R22, R22, -R11.reuse ;  /* 0x8000000b16167221 */ /* 0x108fe20000000000 */
[----:B----4-:R-:W-:Y:S02]  /*1510*/  FADD R23, R23, -R10 ;  /* 0x8000000a17177221 */ /* 0x010fe40000000000 */
[C---:B------:R-:W-:Y:S01]  /*1520*/  FFMA R20, R19.reuse, R19, R20 ;  /* 0x0000001313147223 */ /* 0x040fe20000000014 */
[CC--:B------:R-:W-:Y:S01]  /*1530*/  FFMA R18, R19.reuse, R22.reuse, R18 ;  /* 0x0000001613127223 */ /* 0x0c0fe20000000012 */
[-C--:B------:R-:W-:Y:S01]  /*1540*/  FFMA R0, R19, R23.reuse, R0 ;  /* 0x0000001713007223 */ /* 0x080fe20000000000 */
[C---:B------:R-:W-:Y:S01]  /*1550*/  FFMA R28, R23.reuse, R23, R28 ;  /* 0x00000017171c7223 */ /* 0x040fe2000000001c */
[-C--:B------:R-:W-:Y:S01]  /*1560*/  FFMA R24, R23, R22.reuse, R24 ;  /* 0x0000001617187223 */ /* 0x080fe20000000018 */
[----:B------:R-:W-:Y:S01]  /*1570*/  FFMA R16, R22, R22, R16 ;  /* 0x0000001616107223 */ /* 0x000fe20000000010 */
[----:B-----5:R-:W-:Y:S01]  /*1580*/  FADD R19, R13, -R8 ;  /* 0x800000080d137221 */ /* 0x020fe20000000000 */
[----:B------:R-:W-:Y:S01]  /*1590*/  FADD R17, R17, -R10 ;  /* 0x8000000a11117221 */ /* 0x000fe20000000000 */
[----:B------:R-:W-:Y:S01]  /*15a0*/  FADD R13, R26, -R11 ;  /* 0x8000000b1a0d7221 */ /* 0x000fe20000000000 */
[----:B0-----:R-:W-:-:S04]  /*15b0*/  IMAD.WIDE R2, R27, 0xc, R4 ;  /* 0x0000000c1b027825 */ /* 0x001fc800078e0204 */
[C---:B------:R-:W-:Y:S01]  /*15c0*/  FFMA R20, R19.reuse, R19, R20 ;  /* 0x0000001313147223 */ /* 0x040fe20000000014 */
[C---:B------:R-:W-:Y:S01]  /*15d0*/  FFMA R0, R19.reuse, R17, R0 ;  /* 0x0000001113007223 */ /* 0x040fe20000000000 */
[----:B------:R-:W-:Y:S01]  /*15e0*/  FFMA R18, R19, R13, R18 ;  /* 0x0000000d13127223 */ /* 0x000fe20000000012 */
[C---:B------:R-:W-:Y:S01]  /*15f0*/  FFMA R28, R17.reuse, R17, R28 ;  /* 0x00000011111c7223 */ /* 0x040fe2000000001c */
[-C--:B------:R-:W-:Y:S01]  /*1600*/  FFMA R24, R17, R13.reuse, R24 ;  /* 0x0000000d11187223 */ /* 0x080fe20000000018 */
[----:B------:R-:W-:Y:S01]  /*1610*/  FFMA R16, R13, R13, R16 ;  /* 0x0000000d0d107223 */ /* 0x000fe20000000010 */
[----:B------:R-:W-:Y:S01]  /*1620*/  FADD R21, R21, -R10 ;  /* 0x8000000a15157221 */ /* 0x000fe20000000000 */
[----:B------:R-:W-:Y:S01]  /*1630*/  FADD R23, R15, -R8 ;  /* 0x800000080f177221 */ /* 0x000fe20000000000 */
[----:B------:R-:W2:Y:S01]  /*1640*/  LDG.E.CONSTANT R19, desc[UR4][R2.64] ;  /* 0x0000000402137981 */ /* 0x000ea2000c1e9900 */
[----:B------:R-:W-:-:S03]  /*1650*/  FADD R15, R12, -R11 ;  /* 0x8000000b0c0f7221 */ /* 0x000fc60000000000 */
[----:B------:R-:W3:Y:S01]  /*1660*/  LDG.E.CONSTANT R17, desc[UR4][R2.64+0x4] ;  /* 0x0000040402117981 */ /* 0x000ee2000c1e9900 */
[----:B------:R-:W-:-:S03]  /*1670*/  IMAD.WIDE R12, R29, 0xc, R4 ;  /* 0x0000000c1d0c7825 */ /* 0x000fc600078e0204 */
[----:B------:R0:W4:Y:S01]  /*1680*/  LDG.E.CONSTANT R14, desc[UR4][R2.64+0x8] ;  /* 0x00000804020e7981 */ /* 0x000122000c1e9900 */
[C---:B------:R-:W-:Y:S01]  /*1690*/  FFMA R20, R23.reuse, R23, R20 ;  /* 0x0000001717147223 */ /* 0x040fe20000000014 */
[C---:B------:R-:W-:Y:S01]  /*16a0*/  FFMA R0, R23.reuse, R21, R0 ;  /* 0x0000001517007223 */ /* 0x040fe20000000000 */
[----:B------:R-:W-:Y:S01]  /*16b0*/  FFMA R18, R23, R15, R18 ;  /* 0x0000000f17127223 */ /* 0x000fe20000000012 */
[----:B------:R-:W5:Y:S04]  /*16c0*/  LDG.E.CONSTANT R27, desc[UR4][R12.64] ;  /* 0x000000040c1b7981 */ /* 0x000f68000c1e9900 */
[----:B------:R-:W5:Y:S04]  /*16d0*/  LDG.E.CONSTANT R23, desc[UR4][R6.64+0x34] ;  /* 0x0000340406177981 */ /* 0x000f68000c1e9900 */
[----:B------:R-:W5:Y:S04]  /*16e0*/  LDG.E.CONSTANT R29, desc[UR4][R12.64+0x4] ;  /* 0x000004040c1d7981 */ /* 0x000f68000c1e9900 */
[----:B------:R1:W5:Y:S01]  /*16f0*/  LDG.E.CONSTANT R22, desc[UR4][R12.64+0x8] ;  /* 0x000008040c167981 */ /* 0x000362000c1e9900 */
[----:B0-----:R-:W-:-:S03]  /*1700*/  IMAD.WIDE R2, R25, 0xc, R4 ;  /* 0x0000000c19027825 */ /* 0x001fc600078e0204 */
[----:B------:R-:W5:Y:S01]  /*1710*/  LDG.E.CONSTANT R26, desc[UR4][R6.64+0x38] ;  /* 0x00003804061a7981 */ /* 0x000f62000c1e9900 */
[----:B------:R-:W-:-:S03]  /*1720*/  FFMA R28, R21, R21, R28 ;  /* 0x00000015151c7223 */ /* 0x000fc6000000001c */
[----:B------:R-:W5:Y:S01]  /*1730*/  LDG.E.CONSTANT R25, desc[UR4][R2.64+0x4] ;  /* 0x0000040402197981 */ /* 0x000f62000c1e9900 */
[----:B-1----:R-:W-:-:S03]  /*1740*/  FFMA R12, R21, R15, R24 ;  /* 0x0000000f150c7223 */ /* 0x002fc60000000018 */
        /* <DEDUP_REMOVED lines=8> */
[C---:B------:R-:W-:Y:S01]  /*17d0*/  FFMA R0, R19.reuse, R17, R0 ;  /* 0x0000001113007223 */ /* 0x040fe20000000000 */
[-C--:B------:R-:W-:Y:S01]  /*17e0*/  FFMA R18, R19, R13.reuse, R18 ;  /* 0x0000000d13127223 */ /* 0x080fe20000000012 */
[-C--:B------:R-:W-:Y:S01]  /*17f0*/  FFMA R12, R17, R13.reuse, R12 ;  /* 0x0000000d110c7223 */ /* 0x080fe2000000000c */
[----:B------:R-:W-:Y:S01]  /*1800*/  FFMA R16, R13, R13, R16 ;  /* 0x0000000d0d107223 */ /* 0x000fe20000000010 */
[----:B-----5:R-:W-:Y:S01]  /*1810*/  FADD R27, R27, -R8 ;  /* 0x800000081b1b7221 */ /* 0x020fe20000000000 */
[----:B0-----:R-:W-:-:S04]  /*1820*/  IMAD.WIDE R2, R23, 0xc, R4 ;  /* 0x0000000c17027825 */ /* 0x001fc800078e0204 */
[----:B------:R-:W-:Y:S01]  /*1830*/  FFMA R28, R17, R17, R28 ;  /* 0x00000011111c7223 */ /* 0x000fe2000000001c */
[----:B------:R-:W-:Y:S01]  /*1840*/  FADD R29, R29, -R10 ;  /* 0x8000000a1d1d7221 */ /* 0x000fe20000000000 */
[----:B------:R-:W-:Y:S01]  /*1850*/  FADD R13, R22, -R11 ;  /* 0x8000000b160d7221 */ /* 0x000fe20000000000 */
[C---:B------:R-:W-:Y:S02]  /*1860*/  FFMA R20, R27.reuse, R27, R20 ;  /* 0x0000001b1b147223 */ /* 0x040fe40000000014 */
[C---:B------:R-:W-:Y:S01]  /*1870*/  FFMA R0, R27.reuse, R29, R0 ;  /* 0x0000001d1b007223 */ /* 0x040fe20000000000 */
[----:B------:R-:W2:Y:S01]  /*1880*/  LDG.E.CONSTANT R17, desc[UR4][R2.64] ;  /* 0x0000000402117981 */ /* 0x000ea2000c1e9900 */
[----:B------:R-:W-:Y:S01]  /*1890*/  FFMA R18, R27, R13, R18 ;  /* 0x0000000d1b127223 */ /* 0x000fe20000000012 */
[----:B------:R-:W-:Y:S02]  /*18a0*/  IMAD.WIDE R26, R26, 0xc, R4 ;  /* 0x0000000c1a1a7825 */ /* 0x000fe400078e0204 */
[----:B------:R-:W3:Y:S04]  /*18b0*/  LDG.E.CONSTANT R19, desc[UR4][R2.64+0x4] ;  /* 0x0000040402137981 */ /* 0x000ee8000c1e9900 */
[----:B------:R0:W4:Y:S01]  /*18c0*/  LDG.E.CONSTANT R14, desc[UR4][R2.64+0x8] ;  /* 0x00000804020e7981 */ /* 0x000122000c1e9900 */
[C---:B------:R-:W-:Y:S01]  /*18d0*/  FFMA R28, R29.reuse, R29, R28 ;  /* 0x0000001d1d1c7223 */ /* 0x040fe2000000001c */
[-C--:B------:R-:W-:Y:S01]  /*18e0*/  FFMA R12, R29, R13.reuse, R12 ;  /* 0x0000000d1d0c7223 */ /* 0x080fe2000000000c */
[----:B------:R-:W-:Y:S01]  /*18f0*/  FFMA R16, R13, R13, R16 ;  /* 0x0000000d0d107223 */ /* 0x000fe20000000010 */
[----:B------:R-:W-:Y:S01]  /*1900*/  FADD R25, R25, -R10 ;  /* 0x8000000a19197221 */ /* 0x000fe20000000000 */
[----:B------:R-:W5:Y:S04]  /*1910*/  LDG.E.CONSTANT R13, desc[UR4][R26.64] ;  /* 0x000000041a0d7981 */ /* 0x000f68000c1e9900 */
[----:B------:R-:W5:Y:S01]  /*1920*/  LDG.E.CONSTANT R29, desc[UR4][R6.64+0x40] ;  /* 0x00004004061d7981 */ /* 0x000f62000c1e9900 */
[----:B0-----:R-:W-:Y:S01]  /*1930*/  FADD R3, R21, -R8 ;  /* 0x8000000815037221 */ /* 0x001fe20000000000 */
[----:B------:R-:W-:-:S02]  /*1940*/  FADD R21, R24, -R11 ;  /* 0x8000000b18157221 */ /* 0x000fc40000000000 */
[----:B------:R-:W5:Y:S01]  /*1950*/  LDG.E.CONSTANT R23, desc[UR4][R26.64+0x4] ;  /* 0x000004041a177981 */ /* 0x000f62000c1e9900 */
[----:B------:R-:W-:-:S03]  /*1960*/  FFMA R0, R3, R25, R0 ;  /* 0x0000001903007223 */ /* 0x000fc60000000000 */
[----:B------:R-:W5:Y:S01]  /*1970*/  LDG.E.CONSTANT R22, desc[UR4][R26.64+0x8] ;  /* 0x000008041a167981 */ /* 0x000f62000c1e9900 */
[C---:B------:R-:W-:Y:S01]  /*1980*/  FFMA R28, R25.reuse, R25, R28 ;  /* 0x00000019191c7223 */ /* 0x040fe2000000001c */
[----:B------:R-:W-:Y:S02]  /*1990*/  FFMA R12, R25, R21, R12 ;  /* 0x00000015190c7223 */ /* 0x000fe4000000000c */
[----:B------:R-:W5:Y:S01]  /*19a0*/  LDG.E.CONSTANT R25, desc[UR4][R6.64+0x44] ;  /* 0x0000440406197981 */ /* 0x000f62000c1e9900 */
[C---:B------:R-:W-:Y:S01]  /*19b0*/  FFMA R20, R3.reuse, R3, R20 ;  /* 0x0000000303147223 */ /* 0x040fe20000000014 */
[-C--:B------:R-:W-:Y:S01]  /*19c0*/  FFMA R18, R3, R21.reuse, R18 ;  /* 0x0000001503127223 */ /* 0x080fe20000000012 */
[----:B------:R-:W-:Y:S01]  /*19d0*/  IMAD.WIDE R2, R15, 0xc, R4 ;  /* 0x0000000c0f027825 */ /* 0x000fe200078e0204 */
[----:B------:R-:W5:Y:S03]  /*19e0*/  LDG.E.CONSTANT R27, desc[UR4][R6.64+0x48] ;  /* 0x00004804061b7981 */ /* 0x000f66000c1e9900 */
[----:B------:R-:W-:Y:S01]  /*19f0*/  FFMA R16, R21, R21, R16 ;  /* 0x0000001515107223 */ /* 0x000fe20000000010 */
[----:B------:R-:W5:Y:S04]  /*1a00*/  LDG.E.CONSTANT R15, desc[UR4][R2.64] ;  /* 0x00000004020f7981 */ /* 0x000f68000c1e9900 */
[----:B------:R-:W5:Y:S04]  /*1a10*/  LDG.E.CONSTANT R26, desc[UR4][R6.64+0x4c] ;  /* 0x00004c04061a7981 */ /* 0x000f68000c1e9900 */
[----:B------:R-:W5:Y:S04]  /*1a20*/  LDG.E.CONSTANT R21, desc[UR4][R2.64+0x4] ;  /* 0x0000040402157981 */ /* 0x000f68000c1e9900 */
[----:B------:R2:W5:Y:S02]  /*1a30*/  LDG.E.CONSTANT R24, desc[UR4][R2.64+0x8] ;  /* 0x0000080402187981 */ /* 0x000564000c1e9900 */
[----:B--2---:R-:W-:Y:S01]  /*1a40*/  FADD R3, R17, -R8 ;  /* 0x8000000811037221 */ /* 0x004fe20000000000 */
[----:B---3--:R-:W-:Y:S01]  /*1a50*/  FADD R19, R19, -R10 ;  /* 0x8000000a13137221 */ /* 0x008fe20000000000 */
[----:B----4-:R-:W-:-:S02]  /*1a60*/  FADD R17, R14, -R11 ;  /* 0x8000000b0e117221 */ /* 0x010fc40000000000 */
[C---:B------:R-:W-:Y:S01]  /*1a70*/  FFMA R20, R3.reuse, R3, R20 ;  /* 0x0000000303147223 */ /* 0x040fe20000000014 */
[-C--:B------:R-:W-:Y:S01]  /*1a80*/  FFMA R0, R3, R19.reuse, R0 ;  /* 0x0000001303007223 */ /* 0x080fe20000000000 */
[----:B------:R-:W-:Y:S01]  /*1a90*/  FFMA R28, R19, R19, R28 ;  /* 0x00000013131c7223 */ /* 0x000fe2000000001c */
[-C--:B------:R-:W-:Y:S01]  /*1aa0*/  FFMA R18, R3, R17.reuse, R18 ;  /* 0x0000001103127223 */ /* 0x080fe20000000012 */
[----:B------:R-:W-:Y:S01]  /*1ab0*/  FFMA R12, R19, R17, R12 ;  /* 0x00000011130c7223 */ /* 0x000fe2000000000c */
[----:B-----5:R-:W-:Y:S01]  /*1ac0*/  FADD R19, R13, -R8 ;  /* 0x800000080d137221 */ /* 0x020fe20000000000 */
[----:B------:R-:W-:-:S04]  /*1ad0*/  IMAD.WIDE R2, R29, 0xc, R4 ;  /* 0x0000000c1d027825 */ /* 0x000fc800078e0204 */
[----:B------:R-:W-:Y:S01]  /*1ae0*/  FFMA R16, R17, R17, R16 ;  /* 0x0000001111107223 */ /* 0x000fe20000000010 */
[----:B------:R-:W-:Y:S01]  /*1af0*/  FADD R23, R23, -R10 ;  /* 0x8000000a17177221 */ /* 0x000fe20000000000 */
[----:B------:R-:W-:Y:S01]  /*1b00*/  FADD R13, R22, -R11 ;  /* 0x8000000b160d7221 */ /* 0x000fe20000000000 */
[C---:B------:R-:W-:Y:S02]  /*1b10*/  FFMA R20, R19.reuse, R19, R20 ;  /* 0x0000001313147223 */ /* 0x040fe40000000014 */
[C---:B------:R-:W-:Y:S01]  /*1b20*/  FFMA R0, R19.reuse, R23, R0 ;  /* 0x0000001713007223 */ /* 0x040fe20000000000 */
[----:B------:R-:W2:Y:S01]  /*1b30*/  LDG.E.CONSTANT R17, desc[UR4][R2.64] ;  /* 0x0000000402117981 */ /* 0x000ea2000c1e9900 */
[----:B------:R-:W-:Y:S01]  /*1b40*/  FFMA R18, R19, R13, R18 ;  /* 0x0000000d13127223 */ /* 0x000fe20000000012 */
[----:B------:R-:W-:-:S04]  /*1b50*/  IMAD.WIDE R6, R25, 0xc, R4 ;  /* 0x0000000c19067825 */ /* 0x000fc800078e0204 */
[C---:B------:R-:W-:Y:S01]  /*1b60*/  FFMA R28, R23.reuse, R23, R28 ;  /* 0x00000017171c7223 */ /* 0x040fe2000000001c */
[----:B------:R-:W3:Y:S01]  /*1b70*/  LDG.E.CONSTANT R19, desc[UR4][R2.64+0x4] ;  /* 0x0000040402137981 */ /* 0x000ee2000c1e9900 */
[-C--:B------:R-:W-:Y:S01]  /*1b80*/  FFMA R23, R23, R13.reuse, R12 ;  /* 0x0000000d17177223 */ /* 0x080fe2000000000c */
[----:B------:R-:W-:Y:S02]  /*1b90*/  FFMA R16, R13, R13, R16 ;  /* 0x0000000d0d107223 */ /* 0x000fe40000000010 */
[----:B------:R-:W4:Y:S01]  /*1ba0*/  LDG.E.CONSTANT R14, desc[UR4][R2.64+0x8] ;  /* 0x00000804020e7981 */ /* 0x000f22000c1e9900 */
[----:B------:R-:W-:-:S03]  /*1bb0*/  IMAD.WIDE R12, R27, 0xc, R4 ;  /* 0x0000000c1b0c7825 */ /* 0x000fc600078e0204 */
[----:B------:R-:W5:Y:S01]  /*1bc0*/  LDG.E.CONSTANT R25, desc[UR4][R6.64] ;  /* 0x0000000406197981 */ /* 0x000f62000c1e9900 */
[----:B------:R-:W-:-:S03]  /*1bd0*/  FADD R15, R15, -R8 ;  /* 0x800000080f0f7221 */ /* 0x000fc60000000000 */
[----:B------:R-:W5:Y:S01]  /*1be0*/  LDG.E.CONSTANT R29, desc[UR4][R6.64+0x4] ;  /* 0x00000404061d7981 */ /* 0x000f62000c1e9900 */
[----:B------:R-:W-:-:S03]  /*1bf0*/  IMAD.WIDE R26, R26, 0xc, R4 ;  /* 0x0000000c1a1a7825 */ /* 0x000fc600078e0204 */
[----:B------:R-:W5:Y:S01]  /*1c00*/  LDG.E.CONSTANT R22, desc[UR4][R6.64+0x8] ;  /* 0x0000080406167981 */ /* 0x000f62000c1e9900 */
[----:B------:R-:W-:Y:S01]  /*1c10*/  FADD R21, R21, -R10 ;  /* 0x8000000a15157221 */ /* 0x000fe20000000000 */
[----:B------:R-:W-:Y:S02]  /*1c20*/  FADD R5, R24, -R11 ;  /* 0x8000000b18057221 */ /* 0x000fe40000000000 */
[----:B------:R-:W5:Y:S04]  /*1c30*/  LDG.E.CONSTANT R3, desc[UR4][R12.64] ;  /* 0x000000040c037981 */ /* 0x000f68000c1e9900 */
[----:B------:R-:W5:Y:S04]  /*1c40*/  LDG.E.CONSTANT R2, desc[UR4][R12.64+0x8] ;  /* 0x000008040c027981 */ /* 0x000f68000c1e9900 */
[----:B------:R0:W5:Y:S01]  /*1c50*/  LDG.E.CONSTANT R7, desc[UR4][R12.64+0x4] ;  /* 0x000004040c077981 */ /* 0x000162000c1e9900 */
[C---:B------:R-:W-:Y:S01]  /*1c60*/  FFMA R20, R15.reuse, R15, R20 ;  /* 0x0000000f0f147223 */ /* 0x040fe20000000014 */
[C---:B------:R-:W-:Y:S01]  /*1c70*/  FFMA R0, R15.reuse, R21, R0 ;  /* 0x000000150f007223 */ /* 0x040fe20000000000 */
[-C--:B------:R-:W-:Y:S01]  /*1c80*/  FFMA R18, R15, R5.reuse, R18 ;  /* 0x000000050f127223 */ /* 0x080fe20000000012 */
[----:B------:R-:W5:Y:S04]  /*1c90*/  LDG.E.CONSTANT R6, desc[UR4][R26.64+0x4] ;  /* 0x000004041a067981 */ /* 0x000f68000c1e9900 */
[----:B------:R-:W5:Y:S04]  /*1ca0*/  LDG.E.CONSTANT R15, desc[UR4][R26.64] ;  /* 0x000000041a0f7981 */ /* 0x000f68000c1e9900 */
[----:B------:R-:W5:Y:S01]  /*1cb0*/  LDG.E.CONSTANT R24, desc[UR4][R26.64+0x8] ;  /* 0x000008041a187981 */ /* 0x000f62000c1e9900 */
[-C--:B------:R-:W-:Y:S01]  /*1cc0*/  FFMA R23, R21, R5.reuse, R23 ;  /* 0x0000000515177223 */ /* 0x080fe20000000017 */
[----:B------:R-:W-:-:S02]  /*1cd0*/  FFMA R16, R5, R5, R16 ;  /* 0x0000000505107223 */ /* 0x000fc40000000010 */
[----:B------:R-:W1:Y:S01]  /*1ce0*/  LDC.64 R4, c[0x0][0x398] ;  /* 0x0000e600ff047b82 */ /* 0x000e620000000a00 */
[----:B------:R-:W-:Y:S01]  /*1cf0*/  FFMA R28, R21, R21, R28 ;  /* 0x00000015151c7223 */ /* 0x000fe2000000001c */
[----:B------:R-:W-:-:S04]  /*1d00*/  IMAD R9, R9, 0x6, RZ ;  /* 0x0000000609097824 */ /* 0x000fc800078e02ff */
[----:B-1----:R-:W-:-:S04]  /*1d10*/  IMAD.WIDE R4, R9, 0x4, R4 ;  /* 0x0000000409047825 */ /* 0x002fc800078e0204 */
[----:B--2---:R-:W-:Y:S01]  /*1d20*/  FADD R21, R17, -R8 ;  /* 0x8000000811157221 */ /* 0x004fe20000000000 */
[----:B---3--:R-:W-:Y:S01]  /*1d30*/  FADD R19, R19, -R10 ;  /* 0x8000000a13137221 */ /* 0x008fe20000000000 */
[----:B----4-:R-:W-:-:S03]  /*1d40*/  FADD R17, R14, -R11 ;  /* 0x8000000b0e117221 */ /* 0x010fc60000000000 */
[-C--:B------:R-:W-:Y:S01]  /*1d50*/  FFMA R0, R21, R19.reuse, R0 ;  /* 0x0000001315007223 */ /* 0x080fe20000000000 */
[----:B------:R-:W-:Y:S01]  /*1d60*/  FFMA R28, R19, R19, R28 ;  /* 0x00000013131c7223 */ /* 0x000fe2000000001c */
[----:B------:R-:W-:Y:S01]  /*1d70*/  FFMA R20, R21, R21, R20 ;  /* 0x0000001515147223 */ /* 0x000fe20000000014 */
[-C--:B------:R-:W-:Y:S01]  /*1d80*/  FFMA R23, R19, R17.reuse, R23 ;  /* 0x0000001113177223 */ /* 0x080fe20000000017 */
[----:B-----5:R-:W-:Y:S01]  /*1d90*/  FADD R25, R25, -R8 ;  /* 0x8000000819197221 */ /* 0x020fe20000000000 */
[-C--:B------:R-:W-:Y:S01]  /*1da0*/  FFMA R18, R21, R17.reuse, R18 ;  /* 0x0000001115127223 */ /* 0x080fe20000000012 */
[----:B------:R-:W-:Y:S01]  /*1db0*/  FFMA R16, R17, R17, R16 ;  /* 0x0000001111107223 */ /* 0x000fe20000000010 */
[----:B------:R-:W-:Y:S01]  /*1dc0*/  FADD R29, R29, -R10 ;  /* 0x8000000a1d1d7221 */ /* 0x000fe20000000000 */
[----:B0-----:R-:W-:-:S03]  /*1dd0*/  FADD R13, R22, -R11 ;  /* 0x8000000b160d7221 */ /* 0x001fc60000000000 */
[-C--:B------:R-:W-:Y:S01]  /*1de0*/  FFMA R0, R25, R29.reuse, R0 ;  /* 0x0000001d19007223 */ /* 0x080fe20000000000 */
[----:B------:R-:W-:Y:S01]  /*1df0*/  FFMA R28, R29, R29, R28 ;  /* 0x0000001d1d1c7223 */ /* 0x000fe2000000001c */
[----:B------:R-:W-:Y:S01]  /*1e00*/  FFMA R20, R25, R25, R20 ;  /* 0x0000001919147223 */ /* 0x000fe20000000014 */
[-C--:B------:R-:W-:Y:S01]  /*1e10*/  FFMA R23, R29, R13.reuse, R23 ;  /* 0x0000000d1d177223 */ /* 0x080fe20000000017 */
[----:B------:R-:W-:Y:S01]  /*1e20*/  FADD R17, R3, -R8 ;  /* 0x8000000803117221 */ /* 0x000fe20000000000 */
[-C--:B------:R-:W-:Y:S01]  /*1e30*/  FFMA R18, R25, R13.reuse, R18 ;  /* 0x0000000d19127223 */ /* 0x080fe20000000012 */
[----:B------:R-:W-:Y:S01]  /*1e40*/  FFMA R3, R13, R13, R16 ;  /* 0x0000000d0d037223 */ /* 0x000fe20000000010 */
[----:B------:R-:W-:Y:S01]  /*1e50*/  FADD R2, R2, -R11 ;  /* 0x8000000b02027221 */ /* 0x000fe20000000000 */
[----:B------:R-:W-:Y:S01]  /*1e60*/  FADD R7, R7, -R10 ;  /* 0x8000000a07077221 */ /* 0x000fe20000000000 */
[C---:B------:R-:W-:Y:S02]  /*1e70*/  FFMA R20, R17.reuse, R17, R20 ;  /* 0x0000001111147223 */ /* 0x040fe40000000014 */
[CC--:B------:R-:W-:Y:S01]  /*1e80*/  FFMA R18, R17.reuse, R2.reuse, R18 ;  /* 0x0000000211127223 */ /* 0x0c0fe20000000012 */
[-C--:B------:R-:W-:Y:S01]  /*1e90*/  FFMA R3, R2, R2.reuse, R3 ;  /* 0x0000000202037223 */ /* 0x080fe20000000003 */
[-C--:B------:R-:W-:Y:S01]  /*1ea0*/  FFMA R0, R17, R7.reuse, R0 ;  /* 0x0000000711007223 */ /* 0x080fe20000000000 */
[C---:B------:R-:W-:Y:S01]  /*1eb0*/  FFMA R28, R7.reuse, R7, R28 ;  /* 0x00000007071c7223 */ /* 0x040fe2000000001c */
[----:B------:R-:W-:Y:S01]  /*1ec0*/  FFMA R23, R7, R2, R23 ;  /* 0x0000000207177223 */ /* 0x000fe20000000017 */
[----:B------:R-:W-:Y:S01]  /*1ed0*/  FADD R7, R6, -R10 ;  /* 0x8000000a06077221 */ /* 0x000fe20000000000 */
[----:B------:R-:W-:Y:S01]  /*1ee0*/  FADD R15, R15, -R8 ;  /* 0x800000080f0f7221 */ /* 0x000fe20000000000 */
[----:B------:R-:W-:-:S03]  /*1ef0*/  FADD R24, R24, -R11 ;  /* 0x8000000b18187221 */ /* 0x000fc60000000000 */
[C---:B------:R-:W-:Y:S01]  /*1f00*/  FFMA R20, R15.reuse, R15, R20 ;  /* 0x0000000f0f147223 */ /* 0x040fe20000000014 */
[-C--:B------:R-:W-:Y:S01]  /*1f10*/  FFMA R0, R15, R7.reuse, R0 ;  /* 0x000000070f007223 */ /* 0x080fe20000000000 */
[----:B------:R-:W-:Y:S01]  /*1f20*/  FFMA R28, R7, R7, R28 ;  /* 0x00000007071c7223 */ /* 0x000fe2000000001c */
[-C--:B------:R-:W-:Y:S01]  /*1f30*/  FFMA R18, R15, R24.reuse, R18 ;  /* 0x000000180f127223 */ /* 0x080fe20000000012 */
[-C--:B------:R-:W-:Y:S01]  /*1f40*/  FFMA R3, R24, R24.reuse, R3 ;  /* 0x0000001818037223 */ /* 0x080fe20000000003 */
[----:B------:R-:W-:Y:S01]  /*1f50*/  FFMA R23, R7, R24, R23 ;  /* 0x0000001807177223 */ /* 0x000fe20000000017 */
[----:B------:R-:W-:Y:S01]  /*1f60*/  FMUL R9, R20, 0.052631579339504241943 ;  /* 0x3d57943614097820 */ /* 0x000fe20000400000 */
[----:B------:R-:W-:Y:S01]  /*1f70*/  FMUL R7, R28, 0.052631579339504241943 ;  /* 0x3d5794361c077820 */ /* 0x000fe20000400000 */
[----:B------:R-:W-:Y:S01]  /*1f80*/  FMUL R11, R0, 0.052631579339504241943 ;  /* 0x3d579436000b7820 */ /* 0x000fe20000400000 */
[----:B------:R-:W-:Y:S01]  /*1f90*/  FMUL R3, R3, 0.052631579339504241943 ;  /* 0x3d57943603037820 */ /* 0x000fe20000400000 */
[----:B------:R-:W-:Y:S01]  /*1fa0*/  FMUL R13, R18, 0.052631579339504241943 ;  /* 0x3d579436120d7820 */ /* 0x000fe20000400000 */
[----:B------:R-:W-:Y:S01]  /*1fb0*/  FMUL R23, R23, 0.052631579339504241943 ;  /* 0x3d57943617177820 */ /* 0x000fe20000400000 */
[----:B------:R-:W-:Y:S04]  /*1fc0*/  STG.E desc[UR4][R4.64], R9 ;  /* 0x0000000904007986 */ /* 0x000fe8000c101904 */
[----:B------:R-:W-:Y:S04]  /*1fd0*/  STG.E desc[UR4][R4.64+0x4], R7 ;  /* 0x0000040704007986 */ /* 0x000fe8000c101904 */
[----:B------:R-:W-:Y:S04]  /*1fe0*/  STG.E desc[UR4][R4.64+0xc], R11 ;  /* 0x00000c0b04007986 */ /* 0x000fe8000c101904 */
[----:B------:R-:W-:Y:S04]  /*1ff0*/  STG.E desc[UR4][R4.64+0x8], R3 ;  /* 0x0000080304007986 */ /* 0x000fe8000c101904 */
[----:B------:R-:W-:Y:S04]  /*2000*/  STG.E desc[UR4][R4.64+0x10], R13 ;  /* 0x0000100d04007986 */ /* 0x000fe8000c101904 */
[----:B------:R-:W-:Y:S01]  /*2010*/  STG.E desc[UR4][R4.64+0x14], R23 ;  /* 0x0000141704007986 */ /* 0x000fe2000c101904 */
[----:B------:R-:W-:Y:S05]  /*2020*/  EXIT ;  /* 0x000000000000794d */ /* 0x000fea0003800000 */
        .weak           $__internal_2_$__cuda_sm3x_div_rn_noftz_f32_slowpath
        .type           $__internal_2_$__cuda_sm3x_div_rn_noftz_f32_slowpath,@function
        .size           $__internal_2_$__cuda_sm3x_div_rn_noftz_f32_slowpath,(.L_x_113 - $__internal_2_$__cuda_sm3x_div_rn_noftz_f32_slowpath)
$__internal_2_$__cuda_sm3x_div_rn_noftz_f32_slowpath:
[----:B------:R-:W-:Y:S01]  /*2030*/  SHF.R.U32.HI R11, RZ, 0x17, R13 ;  /* 0x00000017ff0b7819 */ /* 0x000fe2000001160d */
[----:B------:R-:W-:Y:S01]  /*2040*/  BSSY.RECONVERGENT B1, `(.L_x_47) ;  /* 0x0000064000017945 */ /* 0x000fe20003800200 */
[----:B------:R-:W-:Y:S01]  /*2050*/  SHF.R.U32.HI R3, RZ, 0x17, R4 ;  /* 0x00000017ff037819 */ /* 0x000fe20000011604 */
[----:B------:R-:W-:Y:S01]  /*2060*/  HFMA2 R15, -RZ, RZ, 2.8125, 0 ;  /* 0x41a00000ff0f7431 */ /* 0x000fe200000001ff */
        /* <DEDUP_REMOVED lines=8> */
[----:B------:R-:W-:Y:S02]  /*20f0*/  MOV R3, 0x41a00000 ;  /* 0x41a0000000037802 */ /* 0x000fe40000000f00 */
        /* <DEDUP_REMOVED lines=23> */
.L_x_48:
[----:B------:R-:W-:Y:S01]  /*2270*/  LEA R14, R11, 0xc0800000, 0x17 ;  /* 0xc08000000b0e7811 */ /* 0x000fe200078eb8ff */
[----:B------:R-:W-:Y:S03]  /*2280*/  BSSY.RECONVERGENT B2, `(.L_x_53) ;  /* 0x0000036000027945 */ /* 0x000fe60003800200 */
[----:B------:R-:W-:Y:S02]  /*2290*/  IADD3 R15, PT, PT, -R14, R15, RZ ;  /* 0x0000000f0e0f7210 */ /* 0x000fe40007ffe1ff */
[----:B------:R-:W-:Y:S02]  /*22a0*/  IADD3 R14, PT, PT, R17, -0x7f, RZ ;  /* 0xffffff81110e7810 */ /* 0x000fe40007ffe0ff */
[----:B------:R-:W0:Y:S01]  /*22b0*/  MUFU.RCP R16, R15 ;  /* 0x0000000f00107308 */ /* 0x000e220000001000 */
[----:B------:R-:W-:Y:S02]  /*22c0*/  FADD.FTZ R18, -R15, -RZ ;  /* 0x800000ff0f127221 */ /* 0x000fe40000010100 */
[C---:B------:R-:W-:Y:S01]  /*22d0*/  IMAD R3, R14.reuse, -0x800000, R4 ;  /* 0xff8000000e037824 */ /* 0x040fe200078e0204 */
[----:B------:R-:W-:-:S04]  /*22e0*/  IADD3 R14, PT, PT, R14, 0x7f, -R11 ;  /* 0x0000007f0e0e7810 */ /* 0x000fc80007ffe80b */
[----:B------:R-:W-:Y:S01]  /*22f0*/  IADD3 R14, PT, PT, R14, R5, RZ ;  /* 0x000000050e0e7210 */ /* 0x000fe20007ffe0ff */
[----:B0-----:R-:W-:-:S04]  /*2300*/  FFMA R17, R16, R18, 1 ;  /* 0x3f80000010117423 */ /* 0x001fc80000000012 */
        /* <DEDUP_REMOVED lines=41> */
.L_x_55:
[----:B------:R-:W-:-:S04]  /*25a0*/  LOP3.LUT R3, R3, 0x80000000, RZ, 0xc0, !PT ;  /* 0x8000000003037812 */ /* 0x000fc800078ec0ff */
[----:B------:R-:W-:Y:S01]  /*25b0*/  LOP3.LUT R3, R3, 0x7f800000, RZ, 0xfc, !PT ;  /* 0x7f80000003037812 */ /* 0x000fe200078efcff */
[----:B------:R-:W-:Y:S06]  /*25c0*/  BRA `(.L_x_56) ;  /* 0x0000000000047947 */ /* 0x000fec0003800000 */
.L_x_54:
[----:B------:R-:W-:-:S07]  /*25d0*/  LEA R3, R14, R3, 0x17 ;  /* 0x000000030e037211 */ /* 0x000fce00078eb8ff */
.L_x_56:
[----:B------:R-:W-:Y:S05]  /*25e0*/  BSYNC.RECONVERGENT B2 ;  /* 0x0000000000027941 */ /* 0x000fea0003800200 */
.L_x_53:
[----:B------:R-:W-:Y:S05]  /*25f0*/  BRA `(.L_x_57) ;  /* 0x0000000000207947 */ /* 0x000fea0003800000 */
.L_x_52:
[----:B------:R-:W-:-:S04]  /*2600*/  LOP3.LUT R3, R15, 0x80000000, R4, 0x48, !PT ;  /* 0x800000000f037812 */ /* 0x000fc800078e4804 */
[----:B------:R-:W-:Y:S01]  /*2610*/  LOP3.LUT R3, R3, 0x7f800000, RZ, 0xfc, !PT ;  /* 0x7f80000003037812 */ /* 0x000fe200078efcff */
[----:B------:R-:W-:Y:S06]  /*2620*/  BRA `(.L_x_57) ;  /* 0x0000000000147947 */ /* 0x000fec0003800000 */
.L_x_51:
[----:B------:R-:W-:Y:S01]  /*2630*/  LOP3.LUT R3, R15, 0x80000000, R4, 0x48, !PT ;  /* 0x800000000f037812 */ /* 0x000fe200078e4804 */
[----:B------:R-:W-:Y:S06]  /*2640*/  BRA `(.L_x_57) ;  /* 0x00000000000c7947 */ /* 0x000fec0003800000 */
.L_x_50:
[----:B------:R-:W0:Y:S01]  /*2650*/  MUFU.RSQ R3, -QNAN ;  /* 0xffc0000000037908 */ /* 0x000e220000001400 */
[----:B------:R-:W-:Y:S05]  /*2660*/  BRA `(.L_x_57) ;  /* 0x0000000000047947 */ /* 0x000fea0003800000 */
.L_x_49:
[----:B------:R-:W-:-:S07]  /*2670*/  FADD.FTZ R3, R4, R3 ;  /* 0x0000000304037221 */ /* 0x000fce0000010000 */
.L_x_57:
[----:B------:R-:W-:Y:S05]  /*2680*/  BSYNC.RECONVERGENT B1 ;  /* 0x0000000000017941 */ /* 0x000fea0003800200 */
.L_x_47:
[----:B------:R-:W-:Y:S01]  /*2690*/  HFMA2 R5, -RZ, RZ, 0, 0 ;  /* 0x00000000ff057431 */ /* 0x000fe200000001ff */
[----:B------:R-:W-:-:S04]  /*26a0*/  MOV R4, R12 ;  /* 0x0000000c00047202 */ /* 0x000fc80000000f00 */
[----:B0-----:R-:W-:Y:S05]  /*26b0*/  RET.REL.NODEC R4 `(_ZN10cuda_vgicp32compute_point_covariances_kernelEPK6float3mPKiPf) ;  /* 0xffffffd804507950 */ /* 0x001fea0003c3ffff */
.L_x_58:
        /* <DEDUP_REMOVED lines=12> */
.L_x_113:


//--------------------- .text._ZN10cuda_vgicp31find_k_nearest_neighbors_kernelEPK6float3mPKjPKiS4_S6_S6_S6_fPi --------------------------
	.section	.text._ZN10cuda_vgicp31find_k_nearest_neighbors_kernelEPK6float3mPKjPKiS4_S6_S6_S6_fPi,"ax",@progbits
	.align	128
        .global         _ZN10cuda_vgicp31find_k_nearest_neighbors_kernelEPK6float3mPKjPKiS4_S6_S6_S6_fPi
        .type           _ZN10cuda_vgicp31find_k_nearest_neighbors_kernelEPK6float3mPKjPKiS4_S6_S6_S6_fPi,@function
        .size           _ZN10cuda_vgicp31find_k_nearest_neighbors_kernelEPK6float3mPKjPKiS4_S6_S6_S6_fPi,(.L_x_114 - _ZN10cuda_vgicp31find_k_nearest_neighbors_kernelEPK6float3mPKjPKiS4_S6_S6_S6_fPi)
        .other          _ZN10cuda_vgicp31find_k_nearest_neighbors_kernelEPK6float3mPKjPKiS4_S6_S6_S6_fPi,@"STO_CUDA_ENTRY STV_DEFAULT"
_ZN10cuda_vgicp31find_k_nearest_neighbors_kernelEPK6float3mPKjPKiS4_S6_S6_S6_fPi:
.text._ZN10cuda_vgicp31find_k_nearest_neighbors_kernelEPK6float3mPKjPKiS4_S6_S6_S6_fPi:
[----:B------:R-:W0:Y:S01]  /*0000*/  LDC R1, c[0x0][0x37c] ;  /* 0x0000df00ff017b82 */ /* 0x000e220000000800 */
[----:B------:R-:W1:Y:S07]  /*0010*/  S2R R0, SR_TID.X ;  /* 0x0000000000007919 */ /* 0x000e6e0000002100 */
[----:B------:R-:W1:Y:S01]  /*0020*/  S2UR UR4, SR_CTAID.X ;  /* 0x00000000000479c3 */ /* 0x000e620000002500 */
[----:B------:R-:W2:Y:S01]  /*0030*/  LDCU.64 UR6, c[0x0][0x388] ;  /* 0x00007100ff0677ac */ /* 0x000ea20008000a00 */
[----:B0-----:R-:W-:-:S06]  /*0040*/  VIADD R1, R1, 0xffffff60 ;  /* 0xffffff6001017836 */ /* 0x001fcc0000000000 */
[----:B------:R-:W1:Y:S02]  /*0050*/  LDC R27, c[0x0][0x360] ;  /* 0x0000d800ff1b7b82 */ /* 0x000e640000000800 */
[----:B-1----:R-:W-:-:S05]  /*0060*/  IMAD R27, R27, UR4, R0 ;  /* 0x000000041b1b7c24 */ /* 0x002fca000f8e0200 */
[----:B--2---:R-:W-:Y:S02]  /*0070*/  ISETP.GE.U32.AND P0, PT, R27, UR6, PT ;  /* 0x000000061b007c0c */ /* 0x004fe4000bf06070 */
[----:B------:R-:W-:-:S04]  /*0080*/  SHF.R.S32.HI R0, RZ, 0x1f, R27 ;  /* 0x0000001fff007819 */ /* 0x000fc8000001141b */
[----:B------:R-:W-:-:S13]  /*0090*/  ISETP.GE.U32.AND.EX P0, PT, R0, UR7, PT, P0 ;  /* 0x0000000700007c0c */ /* 0x000fda000bf06100 */
[----:B------:R-:W-:Y:S05]  /*00a0*/  @P0 EXIT ;  /* 0x000000000000094d */ /* 0x000fea0003800000 */
[----:B------:R-:W0:Y:S01]  /*00b0*/  LDC.64 R4, c[0x0][0x380] ;  /* 0x0000e000ff047b82 */ /* 0x000e220000000a00 */
[----:B------:R-:W1:Y:S01]  /*00c0*/  LDCU.64 UR4, c[0x0][0x358] ;  /* 0x00006b00ff0477ac */ /* 0x000e620008000a00 */
[----:B------:R-:W-:-:S06]  /*00d0*/  IMAD R3, R0, 0xc, RZ ;  /* 0x0000000c00037824 */ /* 0x000fcc00078e02ff */
[----:B------:R-:W2:Y:S01]  /*00e0*/  LDC R17, c[0x0][0x3c0] ;  /* 0x0000f000ff117b82 */ /* 0x000ea20000000800 */
[----:B0-----:R-:W-:-:S04]  /*00f0*/  IMAD.WIDE.U32 R4, R27, 0xc, R4 ;  /* 0x0000000c1b047825 */ /* 0x001fc800078e0004 */
[----:B------:R-:W-:-:S05]  /*0100*/  IMAD.IADD R5, R5, 0x1, R3 ;  /* 0x0000000105057824 */ /* 0x000fca00078e0203 */
[----:B-1----:R-:W3:Y:S01]  /*0110*/  LDG.E.CONSTANT R26, desc[UR4][R4.64] ;  /* 0x00000004041a7981 */ /* 0x002ee2000c1e9900 */
[----:B--2---:R-:W0:Y:S01]  /*0120*/  MUFU.RCP R7, R17 ;  /* 0x0000001100077308 */ /* 0x004e220000001000 */
[----:B------:R-:W-:Y:S02]  /*0130*/  IMAD.MOV.U32 R8, RZ, RZ, 0x7149f2ca ;  /* 0x7149f2caff087424 */ /* 0x000fe400078e00ff */
[----:B------:R-:W-:Y:S02]  /*0140*/  IMAD.MOV.U32 R9, RZ, RZ, 0x7149f2ca ;  /* 0x7149f2caff097424 */ /* 0x000fe400078e00ff */
[----:B------:R-:W-:Y:S02]  /*0150*/  IMAD.MOV.U32 R10, RZ, RZ, 0x7149f2ca ;  /* 0x7149f2caff0a7424 */ /* 0x000fe400078e00ff */
[----:B------:R-:W-:Y:S02]  /*0160*/  IMAD.MOV.U32 R11, RZ, RZ, 0x7149f2ca ;  /* 0x7149f2caff0b7424 */ /* 0x000fe400078e00ff */
[----:B------:R-:W-:-:S02]  /*0170*/  IMAD.MOV.U32 R12, RZ, RZ, -0x1 ;  /* 0xffffffffff0c7424 */ /* 0x000fc400078e00ff */
[----:B------:R-:W-:Y:S02]  /*0180*/  IMAD.MOV.U32 R13, RZ, RZ, -0x1 ;  /* 0xffffffffff0d7424 */ /* 0x000fe400078e00ff */
[----:B------:R-:W-:Y:S02]  /*0190*/  IMAD.MOV.U32 R14, RZ, RZ, -0x1 ;  /* 0xffffffffff0e7424 */ /* 0x000fe400078e00ff */
[----:B------:R-:W-:Y:S01]  /*01a0*/  IMAD.MOV.U32 R15, RZ, RZ, -0x1 ;  /* 0xffffffffff0f7424 */ /* 0x000fe200078e00ff */
[----:B------:R1:W-:Y:S01]  /*01b0*/  STL.128 [R1], R8 ;  /* 0x0000000801007387 */ /* 0x0003e20000100c00 */
[----:B------:R-:W2:Y:S03]  /*01c0*/  LDC R3, c[0x0][0x3c0] ;  /* 0x0000f000ff037b82 */ /* 0x000ea60000000800 */
[----:B------:R1:W-:Y:S04]  /*01d0*/  STL.128 [R1+0x10], R8 ;  /* 0x0000100801007387 */ /* 0x0003e80000100c00 */
        /* <DEDUP_REMOVED lines=8> */
[----:B------:R-:W5:Y:S04]  /*0260*/  LDG.E.CONSTANT R0, desc[UR4][R4.64+0x4] ;  /* 0x0000040404007981 */ /* 0x000f68000c1e9900 */
[----:B------:R0:W5:Y:S01]  /*0270*/  LDG.E.CONSTANT R2, desc[UR4][R4.64+0x8] ;  /* 0x0000080404027981 */ /* 0x000162000c1e9900 */
[----:B------:R-:W-:Y:S01]  /*0280*/  BSSY.RECONVERGENT B0, `(.L_x_59) ;  /* 0x000000d000007945 */ /* 0x000fe20003800200 */
[----:B0-----:R-:W-:-:S04]  /*0290*/  FFMA R4, R7, -R17, 1 ;  /* 0x3f80000007047423 */ /* 0x001fc80000000811 */
[----:B------:R-:W-:Y:S01]  /*02a0*/  FFMA R5, R7, R4, R7 ;  /* 0x0000000407057223 */ /* 0x000fe20000000007 */
[----:B------:R-:W-:Y:S01]  /*02b0*/  IMAD.MOV.U32 R7, RZ, RZ, -0x1 ;  /* 0xffffffffff077424 */ /* 0x000fe200078e00ff */
[----:B---3--:R-:W0:Y:S02]  /*02c0*/  FCHK P0, R26, R17 ;  /* 0x000000111a007302 */ /* 0x008e240000000000 */
[----:B------:R-:W-:-:S04]  /*02d0*/  FFMA R4, R26, R5, RZ ;  /* 0x000000051a047223 */ /* 0x000fc800000000ff */
[----:B------:R-:W-:-:S04]  /*02e0*/  FFMA R6, R4, -R17, R26 ;  /* 0x8000001104067223 */ /* 0x000fc8000000001a */
[----:B------:R-:W-:Y:S01]  /*02f0*/  FFMA R4, R5, R6, R4 ;  /* 0x0000000605047223 */ /* 0x000fe20000000004 */
[----:B012---:R-:W-:Y:S06]  /*0300*/  @!P0 BRA `(.L_x_60) ;  /* 0x0000000000108947 */ /* 0x007fec0003800000 */
[----:B------:R-:W-:Y:S01]  /*0310*/  IMAD.MOV.U32 R4, RZ, RZ, R26 ;  /* 0x000000ffff047224 */ /* 0x000fe200078e001a */
[----:B------:R-:W-:-:S07]  /*0320*/  MOV R8, 0x340 ;  /* 0x0000034000087802 */ /* 0x000fce0000000f00 */
[----:B-----5:R-:W-:Y:S05]  /*0330*/  CALL.REL.NOINC `($__internal_3_$__cuda_sm3x_div_rn_noftz_f32_slowpath) ;  /* 0x0000000c00f87944 */ /* 0x020fea0003c00000 */
[----:B------:R-:W-:-:S07]  /*0340*/  IMAD.MOV.U32 R4, RZ, RZ, R13 ;  /* 0x000000ffff047224 */ /* 0x000fce00078e000d */
.L_x_60:
[----:B------:R-:W-:Y:S05]  /*0350*/  BSYNC.RECONVERGENT B0 ;  /* 0x0000000000007941 */ /* 0x000fea0003800200 */
.L_x_59:
[----:B------:R-:W0:Y:S01]  /*0360*/  LDC R11, c[0x0][0x3c0] ;  /* 0x0000f000ff0b7b82 */ /* 0x000e220000000800 */
[----:B------:R-:W-:Y:S01]  /*0370*/  F2I.FLOOR.NTZ R5, R4 ;  /* 0x0000000400057305 */ /* 0x000fe20000207100 */
[----:B------:R-:W-:Y:S07]  /*0380*/  BSSY.RECONVERGENT B0, `(.L_x_61) ;  /* 0x000000d000007945 */ /* 0x000fee0003800200 */
[----:B0-----:R-:W0:Y:S08]  /*0390*/  MUFU.RCP R6, R11 ;  /* 0x0000000b00067308 */ /* 0x001e300000001000 */
[----:B-----5:R-:W1:Y:S01]  /*03a0*/  FCHK P0, R0, R11 ;  /* 0x0000000b00007302 */ /* 0x020e620000000000 */
[----:B0-----:R-:W-:-:S04]  /*03b0*/  FFMA R9, R6, -R11, 1 ;  /* 0x3f80000006097423 */ /* 0x001fc8000000080b */
[----:B------:R-:W-:-:S04]  /*03c0*/  FFMA R8, R6, R9, R6 ;  /* 0x0000000906087223 */ /* 0x000fc80000000006 */
[----:B------:R-:W-:-:S04]  /*03d0*/  FFMA R9, R0, R8, RZ ;  /* 0x0000000800097223 */ /* 0x000fc800000000ff */
[----:B------:R-:W-:-:S04]  /*03e0*/  FFMA R6, R9, -R11, R0 ;  /* 0x8000000b09067223 */ /* 0x000fc80000000000 */
[----:B------:R-:W-:Y:S01]  /*03f0*/  FFMA R6, R8, R6, R9 ;  /* 0x0000000608067223 */ /* 0x000fe20000000009 */
[----:B-1----:R-:W-:Y:S06]  /*0400*/  @!P0 BRA `(.L_x_62) ;  /* 0x0000000000108947 */ /* 0x002fec0003800000 */
[----:B------:R-:W-:Y:S01]  /*0410*/  IMAD.MOV.U32 R4, RZ, RZ, R0 ;  /* 0x000000ffff047224 */ /* 0x000fe200078e0000 */
[----:B------:R-:W-:-:S07]  /*0420*/  MOV R8, 0x440 ;  /* 0x0000044000087802 */ /* 0x000fce0000000f00 */
[----:B------:R-:W-:Y:S05]  /*0430*/  CALL.REL.NOINC `($__internal_3_$__cuda_sm3x_div_rn_noftz_f32_slowpath) ;  /* 0x0000000c00b87944 */ /* 0x000fea0003c00000 */
[----:B------:R-:W-:-:S07]  /*0440*/  IMAD.MOV.U32 R6, RZ, RZ, R13 ;  /* 0x000000ffff067224 */ /* 0x000fce00078e000d */
.L_x_62:
[----:B------:R-:W-:Y:S05]  /*0450*/  BSYNC.RECONVERGENT B0 ;  /* 0x0000000000007941 */ /* 0x000fea0003800200 */
.L_x_61:
[----:B------:R-:W0:Y:S01]  /*0460*/  LDC R11, c[0x0][0x3c0] ;  /* 0x0000f000ff0b7b82 */ /* 0x000e220000000800 */
[----:B------:R-:W-:Y:S01]  /*0470*/  F2I.FLOOR.NTZ R6, R6 ;  /* 0x0000000600067305 */ /* 0x000fe20000207100 */
[----:B------:R-:W-:Y:S07]  /*0480*/  BSSY.RECONVERGENT B0, `(.L_x_63) ;  /* 0x000000d000007945 */ /* 0x000fee0003800200 */
[----:B0-----:R-:W0:Y:S08]  /*0490*/  MUFU.RCP R4, R11 ;  /* 0x0000000b00047308 */ /* 0x001e300000001000 */
[----:B------:R-:W1:Y:S01]  /*04a0*/  FCHK P0, R2, R11 ;  /* 0x0000000b02007302 */ /* 0x000e620000000000 */
        /* <DEDUP_REMOVED lines=10> */
.L_x_64:
[----:B------:R-:W-:Y:S05]  /*0550*/  BSYNC.RECONVERGENT B0 ;  /* 0x0000000000007941 */ /* 0x000fea0003800200 */
.L_x_63:
[----:B------:R-:W0:Y:S01]  /*0560*/  F2I.FLOOR.NTZ R9, R9 ;  /* 0x0000000900097305 */ /* 0x000e220000207100 */
[----:B------:R-:W-:Y:S01]  /*0570*/  IMAD R5, R5, 0x466f45d, RZ ;  /* 0x0466f45d05057824 */ /* 0x000fe200078e02ff */
[----:B------:R-:W-:Y:S01]  /*0580*/  BSSY.RECONVERGENT B0, `(.L_x_65) ;  /* 0x00000c1000007945 */ /* 0x000fe20003800200 */
[----:B------:R-:W-:Y:S02]  /*0590*/  IMAD R24, R6, 0x127409f, RZ ;  /* 0x0127409f06187824 */ /* 0x000fe400078e02ff */
[----:B------:R-:W-:Y:S02]  /*05a0*/  IMAD.MOV.U32 R3, RZ, RZ, RZ ;  /* 0x000000ffff037224 */ /* 0x000fe400078e00ff */
[----:B------:R-:W-:Y:S02]  /*05b0*/  IMAD.MOV.U32 R6, RZ, RZ, -0x1 ;  /* 0xffffffffff067424 */ /* 0x000fe400078e00ff */
[----:B------:R-:W-:Y:S02]  /*05c0*/  IMAD.MOV.U32 R11, RZ, RZ, -0x1 ;  /* 0xffffffffff0b7424 */ /* 0x000fe400078e00ff */
[----:B------:R-:W-:-:S02]  /*05d0*/  IMAD.MOV.U32 R10, RZ, RZ, -0x1 ;  /* 0xffffffffff0a7424 */ /* 0x000fc400078e00ff */
[----:B------:R-:W-:Y:S02]  /*05e0*/  IMAD.MOV.U32 R8, RZ, RZ, -0x1 ;  /* 0xffffffffff087424 */ /* 0x000fe400078e00ff */
[----:B0-----:R-:W-:Y:S02]  /*05f0*/  IMAD R4, R9, 0x4f9ffb7, RZ ;  /* 0x04f9ffb709047824 */ /* 0x001fe400078e02ff */
[----:B------:R-:W-:Y:S02]  /*0600*/  IMAD.MOV.U32 R9, RZ, RZ, -0x1 ;  /* 0xffffffffff097424 */ /* 0x000fe400078e00ff */
[----:B------:R-:W-:Y:S01]  /*0610*/  IMAD.MOV.U32 R15, RZ, RZ, -0x1 ;  /* 0xffffffffff0f7424 */ /* 0x000fe200078e00ff */
[----:B------:R-:W-:Y:S01]  /*0620*/  LOP3.LUT R24, R4, R24, R5, 0x96, !PT ;  /* 0x0000001804187212 */ /* 0x000fe200078e9605 */
[----:B------:R-:W-:Y:S02]  /*0630*/  IMAD.MOV.U32 R5, RZ, RZ, -0x1 ;  /* 0xffffffffff057424 */ /* 0x000fe400078e00ff */
[----:B------:R-:W-:-:S02]  /*0640*/  IMAD.MOV.U32 R4, RZ, RZ, -0x1 ;  /* 0xffffffffff047424 */ /* 0x000fc400078e00ff */
[----:B------:R-:W-:Y:S02]  /*0650*/  IMAD.MOV.U32 R14, RZ, RZ, -0x1 ;  /* 0xffffffffff0e7424 */ /* 0x000fe400078e00ff */
[----:B------:R-:W-:Y:S02]  /*0660*/  IMAD.MOV.U32 R13, RZ, RZ, -0x1 ;  /* 0xffffffffff0d7424 */ /* 0x000fe400078e00ff */
[----:B------:R-:W-:Y:S02]  /*0670*/  IMAD.MOV.U32 R12, RZ, RZ, -0x1 ;  /* 0xffffffffff0c7424 */ /* 0x000fe400078e00ff */
[----:B------:R-:W-:Y:S02]  /*0680*/  IMAD.MOV.U32 R19, RZ, RZ, -0x1 ;  /* 0xffffffffff137424 */ /* 0x000fe400078e00ff */
[----:B------:R-:W-:Y:S02]  /*0690*/  IMAD.MOV.U32 R18, RZ, RZ, -0x1 ;  /* 0xffffffffff127424 */ /* 0x000fe400078e00ff */
[----:B------:R-:W-:-:S02]  /*06a0*/  IMAD.MOV.U32 R17, RZ, RZ, -0x1 ;  /* 0xffffffffff117424 */ /* 0x000fc400078e00ff */
[----:B------:R-:W-:Y:S02]  /*06b0*/  IMAD.MOV.U32 R16, RZ, RZ, -0x1 ;  /* 0xffffffffff107424 */ /* 0x000fe400078e00ff */
[----:B------:R-:W-:Y:S02]  /*06c0*/  IMAD.MOV.U32 R23, RZ, RZ, -0x1 ;  /* 0xffffffffff177424 */ /* 0x000fe400078e00ff */
[----:B------:R-:W-:Y:S02]  /*06d0*/  IMAD.MOV.U32 R22, RZ, RZ, -0x1 ;  /* 0xffffffffff167424 */ /* 0x000fe400078e00ff */
[----:B------:R-:W-:Y:S02]  /*06e0*/  IMAD.MOV.U32 R21, RZ, RZ, -0x1 ;  /* 0xffffffffff157424 */ /* 0x000fe400078e00ff */
[----:B------:R-:W-:-:S07]  /*06f0*/  IMAD.MOV.U32 R20, RZ, RZ, -0x1 ;  /* 0xffffffffff147424 */ /* 0x000fce00078e00ff */
.L_x_74:
[----:B------:R-:W-:Y:S01]  /*0700*/  ISETP.NE.AND P0, PT, R3, RZ, PT ;  /* 0x000000ff0300720c */ /* 0x000fe20003f05270 */
[----:B------:R-:W-:-:S12]  /*0710*/  BSSY.RECONVERGENT B1, `(.L_x_66) ;  /* 0x0000099000017945 */ /* 0x000fd80003800200 */
[----:B-1----:R-:W-:Y:S05]  /*0720*/  @P0 BRA `(.L_x_67) ;  /* 0x00000008005c0947 */ /* 0x002fea0003800000 */
[----:B------:R-:W0:Y:S02]  /*0730*/  LDC.64 R28, c[0x0][0x3b8] ;  /* 0x0000ee00ff1c7b82 */ /* 0x000e240000000a00 */
[----:B0-----:R-:W2:Y:S02]  /*0740*/  LDG.E.CONSTANT R25, desc[UR4][R28.64] ;  /* 0x000000041c197981 */ /* 0x001ea4000c1e9900 */
[----:B--2---:R-:W-:-:S13]  /*0750*/  ISETP.GE.AND P0, PT, R25, 0x1, PT ;  /* 0x000000011900780c */ /* 0x004fda0003f06270 */
[----:B------:R-:W-:Y:S05]  /*0760*/  @!P0 BRA `(.L_x_67) ;  /* 0x00000008004c8947 */ /* 0x000fea0003800000 */
[----:B------:R-:W-:-:S07]  /*0770*/  IMAD.MOV.U32 R20, RZ, RZ, RZ ;  /* 0x000000ffff147224 */ /* 0x000fce00078e00ff */
.L_x_73:
[----:B01----:R-:W0:Y:S02]  /*0780*/  LDC.64 R4, c[0x0][0x3a0] ;  /* 0x0000e800ff047b82 */ /* 0x003e240000000a00 */
[----:B0-----:R-:W-:-:S06]  /*0790*/  IMAD.WIDE.U32 R4, R20, 0x4, R4 ;  /* 0x0000000414047825 */ /* 0x001fcc00078e0004 */
[----:B------:R-:W2:Y:S01]  /*07a0*/  LDG.E.CONSTANT R5, desc[UR4][R4.64] ;  /* 0x0000000404057981 */ /* 0x000ea2000c1e9900 */
[----:B------:R-:W-:Y:S01]  /*07b0*/  IMAD.MOV.U32 R9, RZ, RZ, R20 ;  /* 0x000000ffff097224 */ /* 0x000fe200078e0014 */
[----:B------:R-:W-:Y:S01]  /*07c0*/  BSSY.RECONVERGENT B2, `(.L_x_68) ;  /* 0x0000086000027945 */ /* 0x000fe20003800200 */
[----:B------:R-:W-:-:S05]  /*07d0*/  VIADD R20, R20, 0x1 ;  /* 0x0000000114147836 */ /* 0x000fca0000000000 */
[----:B------:R-:W-:-:S04]  /*07e0*/  ISETP.NE.AND P1, PT, R20, R25, PT ;  /* 0x000000191400720c */ /* 0x000fc80003f25270 */
[----:B------:R-:W-:Y:S02]  /*07f0*/  P2R R29, PR, RZ, 0x2 ;  /* 0x00000002ff1d7803 */ /* 0x000fe40000000000 */
[----:B--2---:R-:W-:-:S13]  /*0800*/  ISETP.NE.AND P0, PT, R5, R24, PT ;  /* 0x000000180500720c */ /* 0x004fda0003f05270 */
[----:B------:R-:W-:Y:S05]  /*0810*/  @P0 BRA `(.L_x_69) ;  /* 0x0000000800000947 */ /* 0x000fea0003800000 */
[----:B------:R-:W0:Y:S08]  /*0820*/  LDC.64 R4, c[0x0][0x3a8] ;  /* 0x0000ea00ff047b82 */ /* 0x000e300000000a00 */
[----:B------:R-:W1:Y:S01]  /*0830*/  LDC.64 R6, c[0x0][0x3b0] ;  /* 0x0000ec00ff067b82 */ /* 0x000e620000000a00 */
[----:B0-----:R-:W-:-:S05]  /*0840*/  IMAD.WIDE.U32 R4, R9, 0x4, R4 ;  /* 0x0000000409047825 */ /* 0x001fca00078e0004 */
[----:B------:R-:W2:Y:S01]  /*0850*/  LDG.E.CONSTANT R22, desc[UR4][R4.64] ;  /* 0x0000000404167981 */ /* 0x000ea2000c1e9900 */
[----:B-1----:R-:W-:-:S05]  /*0860*/  IMAD.WIDE.U32 R6, R9, 0x4, R6 ;  /* 0x0000000409067825 */ /* 0x002fca00078e0006 */
[----:B------:R-:W2:Y:S02]  /*0870*/  LDG.E.CONSTANT R21, desc[UR4][R6.64] ;  /* 0x0000000406157981 */ /* 0x000ea4000c1e9900 */
[----:B--2---:R-:W-:-:S13]  /*0880*/  ISETP.GE.AND P0, PT, R22, R21, PT ;  /* 0x000000151600720c */ /* 0x004fda0003f06270 */
[----:B------:R-:W-:Y:S05]  /*0890*/  @P0 BRA `(.L_x_69) ;  /* 0x0000000400e00947 */ /* 0x000fea0003800000 */
[----:B------:R-:W0:Y:S08]  /*08a0*/  LDC.64 R16, c[0x0][0x380] ;  /* 0x0000e000ff107b82 */ /* 0x000e300000000a00 */
[----:B------:R-:W1:Y:S02]  /*08b0*/  LDC.64 R18, c[0x0][0x398] ;  /* 0x0000e600ff127b82 */ /* 0x000e640000000a00 */
.L_x_72:
[----:B-1----:R-:W-:-:S05]  /*08c0*/  IMAD.WIDE R4, R22, 0x4, R18 ;  /* 0x0000000416047825 */ /* 0x002fca00078e0212 */
[----:B------:R-:W2:Y:S01]  /*08d0*/  LDG.E.CONSTANT R23, desc[UR4][R4.64] ;  /* 0x0000000404177981 */ /* 0x000ea2000c1e9900 */
[----:B------:R-:W-:Y:S01]  /*08e0*/  VIADD R22, R22, 0x1 ;  /* 0x0000000116167836 */ /* 0x000fe20000000000 */
[----:B------:R-:W-:Y:S04]  /*08f0*/  BSSY.RECONVERGENT B3, `(.L_x_70) ;  /* 0x0000070000037945 */ /* 0x000fe80003800200 */
[----:B------:R-:W-:-:S04]  /*0900*/  ISETP.GE.AND P1, PT, R22, R21, PT ;  /* 0x000000151600720c */ /* 0x000fc80003f26270 */
[----:B------:R-:W-:Y:S02]  /*0910*/  P2R R28, PR, RZ, 0x2 ;  /* 0x00000002ff1c7803 */ /* 0x000fe40000000000 */
[----:B--2---:R-:W-:-:S13]  /*0920*/  ISETP.NE.AND P0, PT, R23, R27, PT ;  /* 0x0000001b1700720c */ /* 0x004fda0003f05270 */
[----:B------:R-:W-:Y:S05]  /*0930*/  @!P0 BRA `(.L_x_71) ;  /* 0x0000000400ac8947 */ /* 0x000fea0003800000 */
[----:B------:R-:W2:Y:S04]  /*0940*/  LDL.128 R12, [R1] ;  /* 0x00000000010c7983 */ /* 0x000ea80000100c00 */
[----:B------:R-:W3:Y:S04]  /*0950*/  LDL.128 R8, [R1+0x10] ;  /* 0x0000100001087983 */ /* 0x000ee80000100c00 */
[----:B------:R-:W4:Y:S01]  /*0960*/  LDL.128 R4, [R1+0x20] ;  /* 0x0000200001047983 */ /* 0x000f220000100c00 */
[----:B--2---:R-:W-:-:S04]  /*0970*/  FSETP.GT.AND P4, PT, R13, R12, PT ;  /* 0x0000000c0d00720b */ /* 0x004fc80003f84000 */
[----:B------:R-:W-:-:S04]  /*0980*/  FSEL R13, R13, R12, P4 ;  /* 0x0000000c0d0d7208 */ /* 0x000fc80002000000 */
[----:B------:R-:W-:-:S04]  /*0990*/  FSETP.GT.AND P3, PT, R14, R13, PT ;  /* 0x0000000d0e00720b */ /* 0x000fc80003f64000 */
[----:B------:R-:W-:-:S04]  /*09a0*/  FSEL R14, R14, R13, P3 ;  /* 0x0000000d0e0e7208 */ /* 0x000fc80001800000 */
[----:B------:R-:W-:-:S04]  /*09b0*/  FSETP.GT.AND P2, PT, R15, R14, PT ;  /* 0x0000000e0f00720b */ /* 0x000fc80003f44000 */
[----:B------:R-:W-:Y:S02]  /*09c0*/  FSEL R31, R15, R14, P2 ;  /* 0x0000000e0f1f7208 */ /* 0x000fe40001000000 */
[----:B------:R-:W2:Y:S02]  /*09d0*/  LDL.128 R12, [R1+0x30] ;  /* 0x00003000010c7983 */ /* 0x000ea40000100c00 */
[----:B---3--:R-:W-:-:S04]  /*09e0*/  FSETP.GT.AND P1, PT, R8, R31, PT ;  /* 0x0000001f0800720b */ /* 0x008fc80003f24000 */
[----:B------:R-:W-:-:S04]  /*09f0*/  FSEL R8, R8, R31, P1 ;  /* 0x0000001f08087208 */ /* 0x000fc80000800000 */
[----:B------:R-:W-:-:S04]  /*0a00*/  FSETP.GT.AND P0, PT, R9, R8, PT ;  /* 0x000000080900720b */ /* 0x000fc80003f04000 */
[----:B------:R-:W-:-:S04]  /*0a10*/  FSEL R9, R9, R8, P0 ;  /* 0x0000000809097208 */ /* 0x000fc80000000000 */
[----:B------:R-:W-:-:S04]  /*0a20*/  FSETP.GT.AND P5, PT, R10, R9, PT ;  /* 0x000000090a00720b */ /* 0x000fc80003fa4000 */
[----:B------:R-:W-:Y:S02]  /*0a30*/  FSEL R10, R10, R9, P5 ;  /* 0x000000090a0a7208 */ /* 0x000fe40002800000 */
[----:B------:R-:W-:Y:S02]  /*0a40*/  SEL R8, RZ, 0x1, !P4 ;  /* 0x00000001ff087807 */ /* 0x000fe40006000000 */
[----:B------:R-:W-:-:S04]  /*0a50*/  FSETP.GT.AND P4, PT, R11, R10, PT ;  /* 0x0000000a0b00720b */ /* 0x000fc80003f84000 */
[----:B------:R-:W-:Y:S02]  /*0a60*/  FSEL R11, R11, R10, P4 ;  /* 0x0000000a0b0b7208 */ /* 0x000fe40002000000 */
[----:B------:R-:W-:Y:S02]  /*0a70*/  SEL R8, R8, 0x2, !P3 ;  /* 0x0000000208087807 */ /* 0x000fe40005800000 */
[----:B----4-:R-:W-:-:S04]  /*0a80*/  FSETP.GT.AND P3, PT, R4, R11, PT ;  /* 0x0000000b0400720b */ /* 0x010fc80003f64000 */
[----:B------:R-:W-:Y:S02]  /*0a90*/  FSEL R4, R4, R11, P3 ;  /* 0x0000000b04047208 */ /* 0x000fe40001800000 */
[----:B------:R-:W-:Y:S02]  /*0aa0*/  SEL R8, R8, 0x3, !P2 ;  /* 0x0000000308087807 */ /* 0x000fe40005000000 */
[----:B------:R-:W-:-:S04]  /*0ab0*/  FSETP.GT.AND P2, PT, R5, R4, PT ;  /* 0x000000040500720b */ /* 0x000fc80003f44000 */
[----:B------:R-:W-:Y:S02]  /*0ac0*/  FSEL R5, R5, R4, P2 ;  /* 0x0000000405057208 */ /* 0x000fe40001000000 */
[----:B------:R-:W-:Y:S02]  /*0ad0*/  SEL R10, R8, 0x4, !P1 ;  /* 0x00000004080a7807 */ /* 0x000fe40004800000 */
[----:B------:R-:W-:-:S04]  /*0ae0*/  FSETP.GT.AND P1, PT, R6, R5, PT ;  /* 0x000000050600720b */ /* 0x000fc80003f24000 */
[----:B------:R-:W-:Y:S02]  /*0af0*/  FSEL R6, R6, R5, P1 ;  /* 0x0000000506067208 */ /* 0x000fe40000800000 */
[----:B------:R-:W-:Y:S02]  /*0b00*/  SEL R10, R10, 0x5, !P0 ;  /* 0x000000050a0a7807 */ /* 0x000fe40004000000 */
[----:B------:R-:W-:-:S04]  /*0b10*/  FSETP.GT.AND P0, PT, R7, R6, PT ;  /* 0x000000060700720b */ /* 0x000fc80003f04000 */
[----:B------:R-:W-:Y:S02]  /*0b20*/  FSEL R7, R7, R6, P0 ;  /* 0x0000000607077208 */ /* 0x000fe40000000000 */
[----:B------:R-:W-:Y:S01]  /*0b30*/  P2R R35, PR, RZ, 0x1 ;  /* 0x00000001ff237803 */ /* 0x000fe20000000000 */
[----:B0-----:R-:W-:-:S05]  /*0b40*/  IMAD.WIDE R8, R23, 0xc, R16 ;  /* 0x0000000c17087825 */ /* 0x001fca00078e0210 */
[----:B------:R-:W3:Y:S04]  /*0b50*/  LDG.E.CONSTANT R37, desc[UR4][R8.64+0x4] ;  /* 0x0000040408257981 */ /* 0x000ee8000c1e9900 */
[----:B------:R-:W4:Y:S01]  /*0b60*/  LDG.E.CONSTANT R11, desc[UR4][R8.64] ;  /* 0x00000004080b7981 */ /* 0x000f22000c1e9900 */
[----:B--2---:R-:W-:-:S04]  /*0b70*/  FSETP.GT.AND P0, PT, R12, R7, PT ;  /* 0x000000070c00720b */ /* 0x004fc80003f04000 */
[----:B------:R-:W-:Y:S02]  /*0b80*/  FSEL R4, R12, R7, P0 ;  /* 0x000000070c047208 */ /* 0x000fe40000000000 */
[----:B------:R-:W-:Y:S01]  /*0b90*/  P2R R36, PR, RZ, 0x1 ;  /* 0x00000001ff247803 */ /* 0x000fe20000000000 */
[----:B------:R0:W2:Y:S01]  /*0ba0*/  LDG.E.CONSTANT R12, desc[UR4][R8.64+0x8] ;  /* 0x00000804080c7981 */ /* 0x0000a2000c1e9900 */
[----:B------:R-:W-:-:S04]  /*0bb0*/  FSETP.GT.AND P0, PT, R13, R4, PT ;  /* 0x000000040d00720b */ /* 0x000fc80003f04000 */
[----:B------:R-:W-:Y:S02]  /*0bc0*/  FSEL R13, R13, R4, P0 ;  /* 0x000000040d0d7208 */ /* 0x000fe40000000000 */
[----:B------:R-:W5:Y:S01]  /*0bd0*/  LDL.128 R4, [R1+0x40] ;  /* 0x0000400001047983 */ /* 0x000f620000100c00 */
[----:B0-----:R-:W-:Y:S02]  /*0be0*/  P2R R8, PR, RZ, 0x1 ;  /* 0x00000001ff087803 */ /* 0x001fe40000000000 */
[----:B------:R-:W-:-:S04]  /*0bf0*/  FSETP.GT.AND P0, PT, R14, R13, PT ;  /* 0x0000000d0e00720b */ /* 0x000fc80003f04000 */
[----:B------:R-:W-:Y:S02]  /*0c00*/  FSEL R14, R14, R13, P0 ;  /* 0x0000000d0e0e7208 */ /* 0x000fe40000000000 */
[----:B------:R-:W-:Y:S02]  /*0c10*/  P2R R34, PR, RZ, 0x2 ;  /* 0x00000002ff227803 */ /* 0x000fe40000000000 */
[----:B------:R-:W-:-:S04]  /*0c20*/  FSETP.GT.AND P1, PT, R15, R14, PT ;  /* 0x0000000e0f00720b */ /* 0x000fc80003f24000 */
[----:B------:R-:W-:Y:S02]  /*0c30*/  FSEL R15, R15, R14, P1 ;  /* 0x0000000e0f0f7208 */ /* 0x000fe40000800000 */
[----:B------:R-:W-:Y:S02]  /*0c40*/  P2R R33, PR, RZ, 0x4 ;  /* 0x00000004ff217803 */ /* 0x000fe40000000000 */
[----:B------:R-:W-:Y:S02]  /*0c50*/  P2R R32, PR, RZ, 0x8 ;  /* 0x00000008ff207803 */ /* 0x000fe40000000000 */
[----:B------:R-:W-:Y:S02]  /*0c60*/  P2R R31, PR, RZ, 0x10 ;  /* 0x00000010ff1f7803 */ /* 0x000fe40000000000 */
[----:B------:R-:W-:Y:S01]  /*0c70*/  P2R R30, PR, RZ, 0x20 ;  /* 0x00000020ff1e7803 */ /* 0x000fe20000000000 */
[----:B---3--:R-:W-:-:S04]  /*0c80*/  FADD R37, R0, -R37 ;  /* 0x8000002500257221 */ /* 0x008fc80000000000 */
[----:B------:R-:W-:Y:S01]  /*0c90*/  FMUL R37, R37, R37 ;  /* 0x0000002525257220 */ /* 0x000fe20000400000 */
[----:B-----5:R-:W-:-:S04]  /*0ca0*/  FSETP.GT.AND P2, PT, R4, R15, PT ;  /* 0x0000000f0400720b */ /* 0x020fc80003f44000 */
[----:B------:R-:W-:-:S04]  /*0cb0*/  FSEL R14, R4, R15, P2 ;  /* 0x0000000f040e7208 */ /* 0x000fc80001000000 */
[----:B------:R-:W-:-:S04]  /*0cc0*/  FSETP.GT.AND P3, PT, R5, R14, PT ;  /* 0x0000000e0500720b */ /* 0x000fc80003f64000 */
[----:B------:R-:W-:Y:S01]  /*0cd0*/  FSEL R9, R5, R14, P3 ;  /* 0x0000000e05097208 */ /* 0x000fe20001800000 */
[----:B----4-:R-:W-:-:S03]  /*0ce0*/  FADD R4, R26, -R11 ;  /* 0x8000000b1a047221 */ /* 0x010fc60000000000 */
[----:B------:R-:W-:Y:S01]  /*0cf0*/  FSETP.GT.AND P4, PT, R6, R9, PT ;  /* 0x000000090600720b */ /* 0x000fe20003f84000 */
[----:B------:R-:W-:-:S03]  /*0d00*/  FFMA R5, R4, R4, R37 ;  /* 0x0000000404057223 */ /* 0x000fc60000000025 */
[----:B------:R-:W-:Y:S01]  /*0d10*/  FSEL R6, R6, R9, P4 ;  /* 0x0000000906067208 */ /* 0x000fe20002000000 */
[----:B--2---:R-:W-:-:S03]  /*0d20*/  FADD R12, R2, -R12 ;  /* 0x8000000c020c7221 */ /* 0x004fc60000000000 */
[----:B------:R-:W-:Y:S01]  /*0d30*/  FSETP.GT.AND P5, PT, R7, R6, PT ;  /* 0x000000060700720b */ /* 0x000fe20003fa4000 */
[----:B------:R-:W-:-:S03]  /*0d40*/  FFMA R5, R12, R12, R5 ;  /* 0x0000000c0c057223 */ /* 0x000fc60000000005 */
[----:B------:R-:W-:-:S04]  /*0d50*/  FSEL R6, R7, R6, P5 ;  /* 0x0000000607067208 */ /* 0x000fc80002800000 */
[----:B------:R-:W-:-:S13]  /*0d60*/  FSETP.GEU.AND P6, PT, R5, R6, PT ;  /* 0x000000060500720b */ /* 0x000fda0003fce000 */
[----:B------:R-:W-:Y:S05]  /*0d70*/  @P6 BRA `(.L_x_71) ;  /* 0x00000000009c6947 */ /* 0x000fea0003800000 */
[----:B------:R-:W-:Y:S02]  /*0d80*/  P2R R7, PR, RZ, 0x1 ;  /* 0x00000001ff077803 */ /* 0x000fe40000000000 */
[----:B------:R-:W-:Y:S02]  /*0d90*/  ISETP.NE.AND P0, PT, R31, RZ, PT ;  /* 0x000000ff1f00720c */ /* 0x000fe40003f05270 */
[----:B------:R-:W-:Y:S02]  /*0da0*/  P2R R9, PR, RZ, 0x2 ;  /* 0x00000002ff097803 */ /* 0x000fe40000000000 */
[----:B------:R-:W-:Y:S02]  /*0db0*/  P2R R6, PR, RZ, 0x1 ;  /* 0x00000001ff067803 */ /* 0x000fe40000000000 */
[----:B------:R-:W-:Y:S02]  /*0dc0*/  ISETP.NE.AND P0, PT, R30, RZ, PT ;  /* 0x000000ff1e00720c */ /* 0x000fe40003f05270 */
[----:B------:R-:W-:-:S02]  /*0dd0*/  ISETP.NE.AND P1, PT, R32, RZ, PT ;  /* 0x000000ff2000720c */ /* 0x000fc40003f25270 */
[----:B------:R-:W-:Y:S02]  /*0de0*/  SEL R4, R10, 0x6, !P0 ;  /* 0x000000060a047807 */ /* 0x000fe40004000000 */
[----:B------:R-:W-:Y:S02]  /*0df0*/  ISETP.NE.AND P0, PT, R6, RZ, PT ;  /* 0x000000ff0600720c */ /* 0x000fe40003f05270 */
[----:B------:R-:W-:Y:S02]  /*0e00*/  P2R R11, PR, RZ, 0x4 ;  /* 0x00000004ff0b7803 */ /* 0x000fe40000000000 */
[----:B------:R-:W-:Y:S02]  /*0e10*/  SEL R4, R4, 0x7, !P0 ;  /* 0x0000000704047807 */ /* 0x000fe40004000000 */
[----:B------:R-:W-:Y:S02]  /*0e20*/  ISETP.NE.AND P2, PT, R33, RZ, PT ;  /* 0x000000ff2100720c */ /* 0x000fe40003f45270 */
[----:B------:R-:W-:-:S02]  /*0e30*/  SEL R4, R4, 0x8, !P1 ;  /* 0x0000000804047807 */ /* 0x000fc40004800000 */
[----:B------:R-:W-:Y:S02]  /*0e40*/  P2R R12, PR, RZ, 0x8 ;  /* 0x00000008ff0c7803 */ /* 0x000fe40000000000 */
[----:B------:R-:W-:Y:S02]  /*0e50*/  ISETP.NE.AND P3, PT, R34, RZ, PT ;  /* 0x000000ff2200720c */ /* 0x000fe40003f65270 */
[----:B------:R-:W-:Y:S02]  /*0e60*/  SEL R4, R4, 0x9, !P2 ;  /* 0x0000000904047807 */ /* 0x000fe40005000000 */
[----:B------:R-:W-:Y:S02]  /*0e70*/  P2R R13, PR, RZ, 0x10 ;  /* 0x00000010ff0d7803 */ /* 0x000fe40000000000 */
[----:B------:R-:W-:Y:S02]  /*0e80*/  ISETP.NE.AND P4, PT, R35, RZ, PT ;  /* 0x000000ff2300720c */ /* 0x000fe40003f85270 */
[----:B------:R-:W-:-:S02]  /*0e90*/  SEL R4, R4, 0xa, !P3 ;  /* 0x0000000a04047807 */ /* 0x000fc40005800000 */
[----:B------:R-:W-:Y:S02]  /*0ea0*/  P2R R14, PR, RZ, 0x20 ;  /* 0x00000020ff0e7803 */ /* 0x000fe40000000000 */
[----:B------:R-:W-:Y:S02]  /*0eb0*/  ISETP.NE.AND P5, PT, R36, RZ, PT ;  /* 0x000000ff2400720c */ /* 0x000fe40003fa5270 */
[----:B------:R-:W-:Y:S02]  /*0ec0*/  SEL R4, R4, 0xb, !P4 ;  /* 0x0000000b04047807 */ /* 0x000fe40006000000 */
[----:B------:R-:W-:Y:S02]  /*0ed0*/  ISETP.NE.AND P6, PT, R8, RZ, PT ;  /* 0x000000ff0800720c */ /* 0x000fe40003fc5270 */
[----:B------:R-:W-:Y:S02]  /*0ee0*/  SEL R4, R4, 0xc, !P5 ;  /* 0x0000000c04047807 */ /* 0x000fe40006800000 */
[----:B------:R-:W-:-:S02]  /*0ef0*/  ISETP.NE.AND P0, PT, R7, RZ, PT ;  /* 0x000000ff0700720c */ /* 0x000fc40003f05270 */
[----:B------:R-:W-:Y:S02]  /*0f00*/  SEL R4, R4, 0xd, !P6 ;  /* 0x0000000d04047807 */ /* 0x000fe40007000000 */
        /* <DEDUP_REMOVED lines=9> */
[----:B------:R-:W-:-:S04]  /*0fa0*/  SEL R4, R4, 0x12, !P4 ;  /* 0x0000001204047807 */ /* 0x000fc80006000000 */
[----:B------:R-:W-:-:S05]  /*0fb0*/  SEL R4, R4, 0x13, !P5 ;  /* 0x0000001304047807 */ /* 0x000fca0006800000 */
[----:B------:R-:W-:-:S05]  /*0fc0*/  IMAD.U32 R4, R4, 0x4, R1 ;  /* 0x0000000404047824 */ /* 0x000fca00078e0001 */
[----:B------:R1:W-:Y:S04]  /*0fd0*/  STL [R4], R5 ;  /* 0x0000000504007387 */ /* 0x0003e80000100800 */
[----:B------:R1:W-:Y:S02]  /*0fe0*/  STL [R4+0x50], R23 ;  /* 0x0000501704007387 */ /* 0x0003e40000100800 */
.L_x_71:
[----:B------:R-:W-:Y:S05]  /*0ff0*/  BSYNC.RECONVERGENT B3 ;  /* 0x0000000000037941 */ /* 0x000fea0003800200 */
.L_x_70:
[----:B------:R-:W-:-:S13]  /*1000*/  ISETP.NE.AND P0, PT, R28, RZ, PT ;  /* 0x000000ff1c00720c */ /* 0x000fda0003f05270 */
[----:B------:R-:W-:Y:S05]  /*1010*/  @!P0 BRA `(.L_x_72) ;  /* 0xfffffff800288947 */ /* 0x000fea000383ffff */
.L_x_69:
[----:B------:R-:W-:Y:S05]  /*1020*/  BSYNC.RECONVERGENT B2 ;  /* 0x0000000000027941 */ /* 0x000fea0003800200 */
.L_x_68:
[----:B------:R-:W-:-:S13]  /*1030*/  ISETP.NE.AND P0, PT, R29, RZ, PT ;  /* 0x000000ff1d00720c */ /* 0x000fda0003f05270 */
[----:B------:R-:W-:Y:S05]  /*1040*/  @P0 BRA `(.L_x_73) ;  /* 0xfffffff400cc0947 */ /* 0x000fea000383ffff */
[----:B-1----:R1:W5:Y:S04]  /*1050*/  LDL.128 R20, [R1+0x50] ;  /* 0x0000500001147983 */ /* 0x0023680000100c00 */
[----:B0-----:R1:W5:Y:S04]  /*1060*/  LDL.128 R16, [R1+0x60] ;  /* 0x0000600001107983 */ /* 0x0013680000100c00 */
[----:B------:R1:W5:Y:S04]  /*1070*/  LDL.128 R12, [R1+0x70] ;  /* 0x00007000010c7983 */ /* 0x0003680000100c00 */
[----:B------:R1:W5:Y:S04]  /*1080*/  LDL.128 R8, [R1+0x80] ;  /* 0x0000800001087983 */ /* 0x0003680000100c00 */
[----:B------:R1:W5:Y:S02]  /*1090*/  LDL.128 R4, [R1+0x90] ;  /* 0x0000900001047983 */ /* 0x0003640000100c00 */
.L_x_67:
[----:B------:R-:W-:Y:S05]  /*10a0*/  BSYNC.RECONVERGENT B1 ;  /* 0x0000000000017941 */ /* 0x000fea0003800200 */
.L_x_66:
[----:B-----5:R-:W-:Y:S02]  /*10b0*/  LOP3.LUT R25, R5, R7, R6, 0xfe, !PT ;  /* 0x0000000705197212 */ /* 0x020fe400078efe06 */
[C---:B------:R-:W-:Y:S01]  /*10c0*/  ISETP.GE.U32.AND P0, PT, R3.reuse, 0x9, PT ;  /* 0x000000090300780c */ /* 0x040fe20003f06070 */
[----:B------:R-:W-:Y:S01]  /*10d0*/  VIADD R3, R3, 0x1 ;  /* 0x0000000103037836 */ /* 0x000fe20000000000 */
[----:B------:R-:W-:-:S04]  /*10e0*/  LOP3.LUT R25, R11, R25, R4, 0xfe, !PT ;  /* 0x000000190b197212 */ /* 0x000fc800078efe04 */
[----:B------:R-:W-:-:S04]  /*10f0*/  LOP3.LUT R25, R9, R25, R10, 0xfe, !PT ;  /* 0x0000001909197212 */ /* 0x000fc800078efe0a */
[----:B------:R-:W-:-:S04]  /*1100*/  LOP3.LUT R25, R15, R25, R8, 0xfe, !PT ;  /* 0x000000190f197212 */ /* 0x000fc800078efe08 */
[----:B------:R-:W-:-:S04]  /*1110*/  LOP3.LUT R25, R13, R25, R14, 0xfe, !PT ;  /* 0x000000190d197212 */ /* 0x000fc800078efe0e */
[----:B------:R-:W-:-:S04]  /*1120*/  LOP3.LUT R25, R19, R25, R12, 0xfe, !PT ;  /* 0x0000001913197212 */ /* 0x000fc800078efe0c */
[----:B------:R-:W-:-:S04]  /*1130*/  LOP3.LUT R25, R17, R25, R18, 0xfe, !PT ;  /* 0x0000001911197212 */ /* 0x000fc800078efe12 */
[----:B------:R-:W-:-:S04]  /*1140*/  LOP3.LUT R25, R23, R25, R16, 0xfe, !PT ;  /* 0x0000001917197212 */ /* 0x000fc800078efe10 */
[----:B------:R-:W-:-:S04]  /*1150*/  LOP3.LUT R25, R21, R25, R22, 0xfe, !PT ;  /* 0x0000001915197212 */ /* 0x000fc800078efe16 */
[----:B------:R-:W-:-:S04]  /*1160*/  LOP3.LUT R25, R25, R20, RZ, 0xfc, !PT ;  /* 0x0000001419197212 */ /* 0x000fc800078efcff */
[----:B------:R-:W-:-:S13]  /*1170*/  ISETP.LT.AND P1, PT, R25, RZ, PT ;  /* 0x000000ff1900720c */ /* 0x000fda0003f21270 */
[----:B------:R-:W-:Y:S05]  /*1180*/  @!P0 BRA P1, `(.L_x_74) ;  /* 0xfffffff4005c8947 */ /* 0x000fea000083ffff */
[----:B------:R-:W-:Y:S05]  /*1190*/  BSYNC.RECONVERGENT B0 ;  /* 0x0000000000007941 */ /* 0x000fea0003800200 */
.L_x_65:
[----:B------:R-:W0:Y:S01]  /*11a0*/  LDC.64 R2, c[0x0][0x3c8] ;  /* 0x0000f200ff027b82 */ /* 0x000e220000000a00 */
[----:B------:R-:W-:-:S04]  /*11b0*/  IMAD R27, R27, 0x14, RZ ;  /* 0x000000141b1b7824 */ /* 0x000fc800078e02ff */
[----:B0-----:R-:W-:-:S05]  /*11c0*/  IMAD.WIDE R2, R27, 0x4, R2 ;  /* 0x000000041b027825 */ /* 0x001fca00078e0202 */
[----:B------:R-:W-:Y:S04]  /*11d0*/  STG.E desc[UR4][R2.64], R20 ;  /* 0x0000001402007986 */ /* 0x000fe8000c101904 */
        /* <DEDUP_REMOVED lines=18> */
[----:B------:R-:W-:Y:S01]  /*1300*/  STG.E desc[UR4][R2.64+0x4c], R7 ;  /* 0x00004c0702007986 */ /* 0x000fe2000c101904 */
[----:B------:R-:W-:Y:S05]  /*1310*/  EXIT ;  /* 0x000000000000794d */ /* 0x000fea0003800000 */
        .weak           $__internal_3_$__cuda_sm3x_div_rn_noftz_f32_slowpath
        .type           $__internal_3_$__cuda_sm3x_div_rn_noftz_f32_slowpath,@function
        .size           $__internal_3_$__cuda_sm3x_div_rn_noftz_f32_slowpath,(.L_x_114 - $__internal_3_$__cuda_sm3x_div_rn_noftz_f32_slowpath)
$__internal_3_$__cuda_sm3x_div_rn_noftz_f32_slowpath:
[--C-:B------:R-:W-:Y:S01]  /*1320*/  SHF.R.U32.HI R10, RZ, 0x17, R3.reuse ;  /* 0x00000017ff0a7819 */ /* 0x100fe20000011603 */
[----:B------:R-:W-:Y:S01]  /*1330*/  BSSY.RECONVERGENT B1, `(.L_x_75) ;  /* 0x0000063000017945 */ /* 0x000fe20003800200 */
[----:B------:R-:W-:Y:S02]  /*1340*/  SHF.R.U32.HI R9, RZ, 0x17, R4 ;  /* 0x00000017ff097819 */ /* 0x000fe40000011604 */
[----:B------:R-:W-:Y:S02]  /*1350*/  LOP3.LUT R10, R10, 0xff, RZ, 0xc0, !PT ;  /* 0x000000ff0a0a7812 */ /* 0x000fe400078ec0ff */
[----:B------:R-:W-:Y:S01]  /*1360*/  LOP3.LUT R14, R9, 0xff, RZ, 0xc0, !PT ;  /* 0x000000ff090e7812 */ /* 0x000fe200078ec0ff */
[----:B------:R-:W-:Y:S02]  /*1370*/  IMAD.MOV.U32 R9, RZ, RZ, R3 ;  /* 0x000000ffff097224 */ /* 0x000fe400078e0003 */
[----:B------:R-:W-:Y:S02]  /*1380*/  VIADD R12, R10, 0xffffffff ;  /* 0xffffffff0a0c7836 */ /* 0x000fe40000000000 */
[----:B------:R-:W-:-:S03]  /*1390*/  VIADD R13, R14, 0xffffffff ;  /* 0xffffffff0e0d7836 */ /* 0x000fc60000000000 */
[----:B------:R-:W-:-:S04]  /*13a0*/  ISETP.GT.U32.AND P0, PT, R12, 0xfd, PT ;  /* 0x000000fd0c00780c */ /* 0x000fc80003f04070 */
[----:B------:R-:W-:-:S13]  /*13b0*/  ISETP.GT.U32.OR P0, PT, R13, 0xfd, P0 ;  /* 0x000000fd0d00780c */ /* 0x000fda0000704470 */
[----:B------:R-:W-:Y:S01]  /*13c0*/  @!P0 IMAD.MOV.U32 R11, RZ, RZ, RZ ;  /* 0x000000ffff0b8224 */ /* 0x000fe200078e00ff */
        /* <DEDUP_REMOVED lines=19> */
[----:B------:R-:W-:Y:S02]  /*1500*/  @P0 IMAD.MOV.U32 R11, RZ, RZ, RZ ;  /* 0x000000ffff0b0224 */ /* 0x000fe400078e00ff */
[----:B------:R-:W-:Y:S01]  /*1510*/  @!P0 FFMA R4, R4, 1.84467440737095516160e+19, RZ ;  /* 0x5f80000004048823 */ /* 0x000fe200000000ff */
[----:B------:R-:W-:Y:S02]  /*1520*/  @!P0 IMAD.MOV.U32 R11, RZ, RZ, -0x40 ;  /* 0xffffffc0ff0b8424 */ /* 0x000fe400078e00ff */
[----:B------:R-:W-:Y:S02]  /*1530*/  @!P1 FFMA R9, R3, 1.84467440737095516160e+19, RZ ;  /* 0x5f80000003099823 */ /* 0x000fe400000000ff */
[----:B------:R-:W-:-:S07]  /*1540*/  @!P1 VIADD R11, R11, 0x40 ;  /* 0x000000400b0b9836 */ /* 0x000fce0000000000 */
.L_x_76:
[----:B------:R-:W-:Y:S01]  /*1550*/  LEA R12, R10, 0xc0800000, 0x17 ;  /* 0xc08000000a0c7811 */ /* 0x000fe200078eb8ff */
[----:B------:R-:W-:Y:S04]  /*1560*/  BSSY.RECONVERGENT B2, `(.L_x_81) ;  /* 0x0000036000027945 */ /* 0x000fe80003800200 */
[----:B------:R-:W-:Y:S02]  /*1570*/  IMAD.IADD R12, R9, 0x1, -R12 ;  /* 0x00000001090c7824 */ /* 0x000fe400078e0a0c */
[----:B------:R-:W-:Y:S02]  /*1580*/  VIADD R9, R14, 0xffffff81 ;  /* 0xffffff810e097836 */ /* 0x000fe40000000000 */
[----:B------:R-:W0:Y:S01]  /*1590*/  MUFU.RCP R13, R12 ;  /* 0x0000000c000d7308 */ /* 0x000e220000001000 */
[----:B------:R-:W-:Y:S01]  /*15a0*/  FADD.FTZ R15, -R12, -RZ ;  /* 0x800000ff0c0f7221 */ /* 0x000fe20000010100 */
[C---:B------:R-:W-:Y:S01]  /*15b0*/  IMAD R4, R9.reuse, -0x800000, R4 ;  /* 0xff80000009047824 */ /* 0x040fe200078e0204 */
[----:B------:R-:W-:-:S05]  /*15c0*/  IADD3 R10, PT, PT, R9, 0x7f, -R10 ;  /* 0x0000007f090a7810 */ /* 0x000fca0007ffe80a */
[----:B------:R-:W-:Y:S02]  /*15d0*/  IMAD.IADD R10, R10, 0x1, R11 ;  /* 0x000000010a0a7824 */ /* 0x000fe400078e020b */
        /* <DEDUP_REMOVED lines=8> */
[----:B------:R-:W-:-:S05]  /*1660*/  LOP3.LUT R4, R4, 0xff, RZ, 0xc0, !PT ;  /* 0x000000ff04047812 */ /* 0x000fca00078ec0ff */
[----:B------:R-:W-:-:S04]  /*1670*/  IMAD.IADD R12, R4, 0x1, R10 ;  /* 0x00000001040c7824 */ /* 0x000fc800078e020a */
[----:B------:R-:W-:-:S05]  /*1680*/  VIADD R4, R12, 0xffffffff ;  /* 0xffffffff0c047836 */ /* 0x000fca0000000000 */
        /* <DEDUP_REMOVED lines=10> */
[----:B------:R-:W-:Y:S02]  /*1730*/  VIADD R11, R12, 0x20 ;  /* 0x000000200c0b7836 */ /* 0x000fe40000000000 */
[-CC-:B------:R-:W-:Y:S01]  /*1740*/  FFMA.RM R9, R16, R14.reuse, R17.reuse ;  /* 0x0000000e10097223 */ /* 0x180fe20000004011 */
[----:B------:R-:W-:Y:S02]  /*1750*/  ISETP.NE.AND P2, PT, R12, RZ, PT ;  /* 0x000000ff0c00720c */ /* 0x000fe40003f45270 */
[----:B------:R-:W-:Y:S01]  /*1760*/  LOP3.LUT R10, R4, 0x7fffff, RZ, 0xc0, !PT ;  /* 0x007fffff040a7812 */ /* 0x000fe200078ec0ff */
[----:B------:R-:W-:Y:S01]  /*1770*/  FFMA.RP R4, R16, R14, R17 ;  /* 0x0000000e10047223 */ /* 0x000fe20000008011 */
[----:B------:R-:W-:Y:S01]  /*1780*/  ISETP.NE.AND P1, PT, R12, RZ, PT ;  /* 0x000000ff0c00720c */ /* 0x000fe20003f25270 */
[----:B------:R-:W-:Y:S01]  /*1790*/  IMAD.MOV R12, RZ, RZ, -R12 ;  /* 0x000000ffff0c7224 */ /* 0x000fe200078e0a0c */
[----:B------:R-:W-:-:S02]  /*17a0*/  LOP3.LUT R10, R10, 0x800000, RZ, 0xfc, !PT ;  /* 0x008000000a0a7812 */ /* 0x000fc400078efcff */
[----:B------:R-:W-:Y:S02]  /*17b0*/  FSETP.NEU.FTZ.AND P0, PT, R4, R9, PT ;  /* 0x000000090400720b */ /* 0x000fe40003f1d000 */
[----:B------:R-:W-:Y:S02]  /*17c0*/  SHF.L.U32 R11, R10, R11, RZ ;  /* 0x0000000b0a0b7219 */ /* 0x000fe400000006ff */
[----:B------:R-:W-:Y:S02]  /*17d0*/  SEL R9, R12, RZ, P2 ;  /* 0x000000ff0c097207 */ /* 0x000fe40001000000 */
[----:B------:R-:W-:Y:S02]  /*17e0*/  ISETP.NE.AND P1, PT, R11, RZ, P1 ;  /* 0x000000ff0b00720c */ /* 0x000fe40000f25270 */
[----:B------:R-:W-:Y:S02]  /*17f0*/  SHF.R.U32.HI R9, RZ, R9, R10 ;  /* 0x00000009ff097219 */ /* 0x000fe4000001160a */
[----:B------:R-:W-:-:S02]  /*1800*/  PLOP3.LUT P0, PT, P0, P1, PT, 0xf8, 0x8f ;  /* 0x00000000008f781c */ /* 0x000fc40000703f70 */
[----:B------:R-:W-:Y:S02]  /*1810*/  SHF.R.U32.HI R11, RZ, 0x1, R9 ;  /* 0x00000001ff0b7819 */ /* 0x000fe40000011609 */
[----:B------:R-:W-:-:S04]  /*1820*/  SEL R4, RZ, 0x1, !P0 ;  /* 0x00000001ff047807 */ /* 0x000fc80004000000 */
[----:B------:R-:W-:-:S04]  /*1830*/  LOP3.LUT R4, R4, 0x1, R11, 0xf8, !PT ;  /* 0x0000000104047812 */ /* 0x000fc800078ef80b */
[----:B------:R-:W-:-:S05]  /*1840*/  LOP3.LUT R4, R4, R9, RZ, 0xc0, !PT ;  /* 0x0000000904047212 */ /* 0x000fca00078ec0ff */
[----:B------:R-:W-:-:S05]  /*1850*/  IMAD.IADD R4, R11, 0x1, R4 ;  /* 0x000000010b047824 */ /* 0x000fca00078e0204 */
[----:B------:R-:W-:Y:S01]  /*1860*/  LOP3.LUT R13, R4, R13, RZ, 0xfc, !PT ;  /* 0x0000000d040d7212 */ /* 0x000fe200078efcff */
[----:B------:R-:W-:Y:S06]  /*1870*/  BRA `(.L_x_84) ;  /* 0x0000000000107947 */ /* 0x000fec0003800000 */
.L_x_83:
[----:B------:R-:W-:-:S04]  /*1880*/  LOP3.LUT R13, R13, 0x80000000, RZ, 0xc0, !PT ;  /* 0x800000000d0d7812 */ /* 0x000fc800078ec0ff */
[----:B------:R-:W-:Y:S01]  /*1890*/  LOP3.LUT R13, R13, 0x7f800000, RZ, 0xfc, !PT ;  /* 0x7f8000000d0d7812 */ /* 0x000fe200078efcff */
[----:B------:R-:W-:Y:S06]  /*18a0*/  BRA `(.L_x_84) ;  /* 0x0000000000047947 */ /* 0x000fec0003800000 */
.L_x_82:
[----:B------:R-:W-:-:S07]  /*18b0*/  IMAD R13, R10, 0x800000, R13 ;  /* 0x008000000a0d7824 */ /* 0x000fce00078e020d */
.L_x_84:
[----:B------:R-:W-:Y:S05]  /*18c0*/  BSYNC.RECONVERGENT B2 ;  /* 0x0000000000027941 */ /* 0x000fea0003800200 */
.L_x_81:
[----:B------:R-:W-:Y:S05]  /*18d0*/  BRA `(.L_x_85) ;  /* 0x0000000000207947 */ /* 0x000fea0003800000 */
.L_x_80:
[----:B------:R-:W-:-:S04]  /*18e0*/  LOP3.LUT R4, R9, 0x80000000, R4, 0x48, !PT ;  /* 0x8000000009047812 */ /* 0x000fc800078e4804 */
[----:B------:R-:W-:Y:S01]  /*18f0*/  LOP3.LUT R13, R4, 0x7f800000, RZ, 0xfc, !PT ;  /* 0x7f800000040d7812 */ /* 0x000fe200078efcff */
[----:B------:R-:W-:Y:S06]  /*1900*/  BRA `(.L_x_85) ;  /* 0x0000000000147947 */ /* 0x000fec0003800000 */
.L_x_79:
[----:B------:R-:W-:Y:S01]  /*1910*/  LOP3.LUT R13, R9, 0x80000000, R4, 0x48, !PT ;  /* 0x80000000090d7812 */ /* 0x000fe200078e4804 */
[----:B------:R-:W-:Y:S06]  /*1920*/  BRA `(.L_x_85) ;  /* 0x00000000000c7947 */ /* 0x000fec0003800000 */
.L_x_78:
[----:B------:R-:W0:Y:S01]  /*1930*/  MUFU.RSQ R13, -QNAN ;  /* 0xffc00000000d7908 */ /* 0x000e220000001400 */
[----:B------:R-:W-:Y:S05]  /*1940*/  BRA `(.L_x_85) ;  /* 0x0000000000047947 */ /* 0x000fea0003800000 */
.L_x_77:
[----:B------:R-:W-:-:S07]  /*1950*/  FADD.FTZ R13, R4, R3 ;  /* 0x00000003040d7221 */ /* 0x000fce0000010000 */
.L_x_85:
[----:B------:R-:W-:Y:S05]  /*1960*/  BSYNC.RECONVERGENT B1 ;  /* 0x0000000000017941 */ /* 0x000fea0003800200 */
.L_x_75:
[----:B------:R-:W-:-:S04]  /*1970*/  IMAD.MOV.U32 R9, RZ, RZ, 0x0 ;  /* 0x00000000ff097424 */ /* 0x000fc800078e00ff */
[----:B0-----:R-:W-:Y:S05]  /*1980*/  RET.REL.NODEC R8 `(_ZN10cuda_vgicp31find_k_nearest_neighbors_kernelEPK6float3mPKjPKiS4_S6_S6_S6_fPi) ;  /* 0xffffffe4089c7950 */ /* 0x001fea0003c3ffff */
.L_x_86:
        /* <DEDUP_REMOVED lines=15> */
.L_x_114:


//--------------------- .text._ZN10cuda_vgicp26compute_cell_ranges_kernelEPKjPiS2_Pji --------------------------
	.section	.text._ZN10cuda_vgicp26compute_cell_ranges_kernelEPKjPiS2_Pji,"ax",@progbits
	.align	128
        .global         _ZN10cuda_vgicp26compute_cell_ranges_kernelEPKjPiS2_Pji
        .type           _ZN10cuda_vgicp26compute_cell_ranges_kernelEPKjPiS2_Pji,@function
        .size           _ZN10cuda_vgicp26compute_cell_ranges_kernelEPKjPiS2_Pji,(.L_x_119 - _ZN10cuda_vgicp26compute_cell_ranges_kernelEPKjPiS2_Pji)
        .other          _ZN10cuda_vgicp26compute_cell_ranges_kernelEPKjPiS2_Pji,@"STO_CUDA_ENTRY STV_DEFAULT"
_ZN10cuda_vgicp26compute_cell_ranges_kernelEPKjPiS2_Pji:
.text._ZN10cuda_vgicp26compute_cell_ranges_kernelEPKjPiS2_Pji:
[----:B------:R-:W-:Y:S01]  /*0000*/  LDC R1, c[0x0][0x37c] ;  /* 0x0000df00ff017b82 */ /* 0x000fe20000000800 */
[----:B------:R-:W0:Y:S07]  /*0010*/  S2R R0, SR_TID.X ;  /* 0x0000000000007919 */ /* 0x000e2e0000002100 */
[----:B------:R-:W0:Y:S08]  /*0020*/  S2UR UR4, SR_CTAID.X ;  /* 0x00000000000479c3 */ /* 0x000e300000002500 */
[----:B------:R-:W0:Y:S08]  /*0030*/  LDC R9, c[0x0][0x360] ;  /* 0x0000d800ff097b82 */ /* 0x000e300000000800 */
[----:B------:R-:W1:Y:S01]  /*0040*/  LDC R8, c[0x0][0x3a0] ;  /* 0x0000e800ff087b82 */ /* 0x000e620000000800 */
[----:B0-----:R-:W-:-:S05]  /*0050*/  IMAD R9, R9, UR4, R0 ;  /* 0x0000000409097c24 */ /* 0x001fca000f8e0200 */
[----:B-1----:R-:W-:-:S13]  /*0060*/  ISETP.GE.AND P0, PT, R9, R8, PT ;  /* 0x000000080900720c */ /* 0x002fda0003f06270 */
[----:B------:R-:W-:Y:S05]  /*0070*/  @P0 EXIT ;  /* 0x000000000000094d */ /* 0x000fea0003800000 */
[----:B------:R-:W0:Y:S01]  /*0080*/  LDC.64 R2, c[0x0][0x380] ;  /* 0x0000e000ff027b82 */ /* 0x000e220000000a00 */
[----:B------:R-:W1:Y:S01]  /*0090*/  LDCU.64 UR4, c[0x0][0x358] ;  /* 0x00006b00ff0477ac */ /* 0x000e620008000a00 */
[----:B0-----:R-:W-:-:S05]  /*00a0*/  IMAD.WIDE R2, R9, 0x4, R2 ;  /* 0x0000000409027825 */ /* 0x001fca00078e0202 */
[----:B-1----:R0:W5:Y:S01]  /*00b0*/  LDG.E.CONSTANT R11, desc[UR4][R2.64] ;  /* 0x00000004020b7981 */ /* 0x002162000c1e9900 */
[----:B------:R-:W-:Y:S01]  /*00c0*/  ISETP.NE.AND P0, PT, R9, RZ, PT ;  /* 0x000000ff0900720c */ /* 0x000fe20003f05270 */
[----:B------:R-:W-:Y:S04]  /*00d0*/  BSSY.RECONVERGENT B0, `(.L_x_87) ;  /* 0x0000013000007945 */ /* 0x000fe80003800200 */
[----:B------:R-:W-:Y:S08]  /*00e0*/  BSSY.RELIABLE B1, `(.L_x_88) ;  /* 0x0000006000017945 */ /* 0x000ff00003800100 */
[----:B0-----:R-:W-:Y:S05]  /*00f0*/  @!P0 BRA `(.L_x_89) ;  /* 0x0000000000108947 */ /* 0x001fea0003800000 */
[----:B------:R-:W2:Y:S02]  /*0100*/  LDG.E.CONSTANT R2, desc[UR4][R2.64+-0x4] ;  /* 0xfffffc0402027981 */ /* 0x000ea4000c1e9900 */
[----:B--2--5:R-:W-:-:S13]  /*0110*/  ISETP.NE.AND P0, PT, R11, R2, PT ;  /* 0x000000020b00720c */ /* 0x024fda0003f05270 */
[----:B------:R-:W-:Y:S05]  /*0120*/  @!P0 BREAK.RELIABLE B1 ;  /* 0x0000000000018942 */ /* 0x000fea0003800100 */
[----:B------:R-:W-:Y:S05]  /*0130*/  @!P0 BRA `(.L_x_90) ;  /* 0x0000000000308947 */ /* 0x000fea0003800000 */
.L_x_89:
[----:B------:R-:W-:Y:S05]  /*0140*/  BSYNC.RELIABLE B1 ;  /* 0x0000000000017941 */ /* 0x000fea0003800100 */
.L_x_88:
[C---:B------:R-:W-:Y:S01]  /*0150*/  ISETP.GE.AND P0, PT, R9.reuse, 0x1, PT ;  /* 0x000000010900780c */ /* 0x040fe20003f06270 */
[----:B------:R-:W0:Y:S08]  /*0160*/  LDC.64 R2, c[0x0][0x388] ;  /* 0x0000e200ff027b82 */ /* 0x000e300000000a00 */
[----:B------:R-:W1:Y:S04]  /*0170*/  LDC.64 R4, c[0x0][0x398] ;  /* 0x0000e600ff047b82 */ /* 0x000e680000000a00 */
[----:B------:R-:W-:-:S04]  /*0180*/  @P0 IADD3 R13, PT, PT, R9, -0x1, RZ ;  /* 0xffffffff090d0810 */ /* 0x000fc80007ffe0ff */
[----:B------:R-:W2:Y:S01]  /*0190*/  @P0 LDC.64 R6, c[0x0][0x390] ;  /* 0x0000e400ff060b82 */ /* 0x000ea20000000a00 */
[----:B0-----:R-:W-:-:S05]  /*01a0*/  IMAD.WIDE R2, R9, 0x4, R2 ;  /* 0x0000000409027825 */ /* 0x001fca00078e0202 */
[----:B------:R0:W-:Y:S01]  /*01b0*/  STG.E desc[UR4][R2.64], R9 ;  /* 0x0000000902007986 */ /* 0x0001e2000c101904 */
[----:B-1----:R-:W-:-:S05]  /*01c0*/  IMAD.WIDE R4, R9, 0x4, R4 ;  /* 0x0000000409047825 */ /* 0x002fca00078e0204 */
[----:B-----5:R0:W-:Y:S01]  /*01d0*/  STG.E desc[UR4][R4.64], R11 ;  /* 0x0000000b04007986 */ /* 0x0201e2000c101904 */
[----:B--2---:R-:W-:-:S05]  /*01e0*/  @P0 IMAD.WIDE.U32 R6, R13, 0x4, R6 ;  /* 0x000000040d060825 */ /* 0x004fca00078e0006 */
[----:B------:R0:W-:Y:S02]  /*01f0*/  @P0 STG.E desc[UR4][R6.64], R9 ;  /* 0x0000000906000986 */ /* 0x0001e4000c101904 */
.L_x_90:
[----:B------:R-:W-:Y:S05]  /*0200*/  BSYNC.RECONVERGENT B0 ;  /* 0x0000000000007941 */ /* 0x000fea0003800200 */
.L_x_87:
[----:B------:R-:W-:Y:S05]  /*0210*/  WARPSYNC.ALL ;  /* 0x0000000000007948 */ /* 0x000fea0003800000 */
[----:B------:R-:W-:-:S04]  /*0220*/  IADD3 R0, PT, PT, R8, -0x1, RZ ;  /* 0xffffffff08007810 */ /* 0x000fc80007ffe0ff */
[----:B------:R-:W-:-:S13]  /*0230*/  ISETP.NE.AND P0, PT, R9, R0, PT ;  /* 0x000000000900720c */ /* 0x000fda0003f05270 */
[----:B------:R-:W-:Y:S05]  /*0240*/  @P0 EXIT ;  /* 0x000000000000094d */ /* 0x000fea0003800000 */
[----:B0-----:R-:W0:Y:S02]  /*0250*/  LDC.64 R2, c[0x0][0x390] ;  /* 0x0000e400ff027b82 */ /* 0x001e240000000a00 */
[----:B0-----:R-:W-:-:S05]  /*0260*/  IMAD.WIDE R2, R9, 0x4, R2 ;  /* 0x0000000409027825 */ /* 0x001fca00078e0202 */
[----:B------:R-:W-:Y:S01]  /*0270*/  STG.E desc[UR4][R2.64], R8 ;  /* 0x0000000802007986 */ /* 0x000fe2000c101904 */
[----:B------:R-:W-:Y:S05]  /*0280*/  EXIT ;  /* 0x000000000000794d */ /* 0x000fea0003800000 */
.L_x_91:
        /* <DEDUP_REMOVED lines=15> */
.L_x_119:


//--------------------- .text._ZN10cuda_vgicp43init_indices_and_compute_cell_hashes_kernelEPK6float3mfPiPj --------------------------
	.section	.text._ZN10cuda_vgicp43init_indices_and_compute_cell_hashes_kernelEPK6float3mfPiPj,"ax",@progbits
	.align	128
        .global         _ZN10cuda_vgicp43init_indices_and_compute_cell_hashes_kernelEPK6float3mfPiPj
        .type           _ZN10cuda_vgicp43init_indices_and_compute_cell_hashes_kernelEPK6float3mfPiPj,@function
        .size           _ZN10cuda_vgicp43init_indices_and_compute_cell_hashes_kernelEPK6float3mfPiPj,(.L_x_115 - _ZN10cuda_vgicp43init_indices_and_compute_cell_hashes_kernelEPK6float3mfPiPj)
        .other          _ZN10cuda_vgicp43init_indices_and_compute_cell_hashes_kernelEPK6float3mfPiPj,@"STO_CUDA_ENTRY STV_DEFAULT"
_ZN10cuda_vgicp43init_indices_and_compute_cell_hashes_kernelEPK6float3mfPiPj:
.text._ZN10cuda_vgicp43init_indices_and_compute_cell_hashes_kernelEPK6float3mfPiPj:
        /* <DEDUP_REMOVED lines=12> */
[----:B------:R-:W-:Y:S02]  /*00c0*/  IMAD R3, R6, 0xc, RZ ;  /* 0x0000000c06037824 */ /* 0x000fe400078e02ff */
[----:B0-----:R-:W-:-:S04]  /*00d0*/  IMAD.WIDE.U32 R8, R5, 0xc, R8 ;  /* 0x0000000c05087825 */ /* 0x001fc800078e0008 */
[----:B------:R-:W-:-:S05]  /*00e0*/  IMAD.IADD R9, R9, 0x1, R3 ;  /* 0x0000000109097824 */ /* 0x000fca00078e0203 */
[----:B-1----:R-:W2:Y:S04]  /*00f0*/  LDG.E.CONSTANT R3, desc[UR4][R8.64+0x4] ;  /* 0x0000040408037981 */ /* 0x002ea8000c1e9900 */
[----:B------:R-:W3:Y:S04]  /*0100*/  LDG.E.CONSTANT R4, desc[UR4][R8.64] ;  /* 0x0000000408047981 */ /* 0x000ee8000c1e9900 */
[----:B------:R-:W4:Y:S01]  /*0110*/  LDG.E.CONSTANT R0, desc[UR4][R8.64+0x8] ;  /* 0x0000080408007981 */ /* 0x000f22000c1e9900 */
[----:B--2---:R-:W-:-:S04]  /*0120*/  FSETP.NE.AND P0, PT, |R3|, +INF , PT ;  /* 0x7f8000000300780b */ /* 0x004fc80003f05200 */
[----:B---3--:R-:W-:-:S04]  /*0130*/  FSETP.EQU.OR P0, PT, |R4|, +INF , !P0 ;  /* 0x7f8000000400780b */ /* 0x008fc8000470a600 */
[----:B----4-:R-:W-:-:S13]  /*0140*/  FSETP.EQU.OR P0, PT, |R0|, +INF , P0 ;  /* 0x7f8000000000780b */ /* 0x010fda000070a600 */
[----:B------:R-:W-:Y:S05]  /*0150*/  @P0 EXIT ;  /* 0x000000000000094d */ /* 0x000fea0003800000 */
[----:B------:R-:W0:Y:S01]  /*0160*/  LDC R11, c[0x0][0x390] ;  /* 0x0000e400ff0b7b82 */ /* 0x000e220000000800 */
[----:B------:R-:W-:Y:S07]  /*0170*/  BSSY.RECONVERGENT B0, `(.L_x_92) ;  /* 0x000000d000007945 */ /* 0x000fee0003800200 */
[----:B------:R-:W1:Y:S01]  /*0180*/  LDC R2, c[0x0][0x390] ;  /* 0x0000e400ff027b82 */ /* 0x000e620000000800 */
[----:B0-----:R-:W0:Y:S08]  /*0190*/  MUFU.RCP R7, R11 ;  /* 0x0000000b00077308 */ /* 0x001e300000001000 */
[----:B------:R-:W2:Y:S01]  /*01a0*/  FCHK P0, R4, R11 ;  /* 0x0000000b04007302 */ /* 0x000ea20000000000 */
[----:B0-----:R-:W-:-:S04]  /*01b0*/  FFMA R8, R7, -R11, 1 ;  /* 0x3f80000007087423 */ /* 0x001fc8000000080b */
[----:B------:R-:W-:-:S04]  /*01c0*/  FFMA R7, R7, R8, R7 ;  /* 0x0000000807077223 */ /* 0x000fc80000000007 */
[----:B------:R-:W-:-:S04]  /*01d0*/  FFMA R8, R4, R7, RZ ;  /* 0x0000000704087223 */ /* 0x000fc800000000ff */
[----:B------:R-:W-:-:S04]  /*01e0*/  FFMA R9, R8, -R11, R4 ;  /* 0x8000000b08097223 */ /* 0x000fc80000000004 */
[----:B------:R-:W-:Y:S01]  /*01f0*/  FFMA R7, R7, R9, R8 ;  /* 0x0000000907077223 */ /* 0x000fe20000000008 */
[----:B-12---:R-:W-:Y:S06]  /*0200*/  @!P0 BRA `(.L_x_93) ;  /* 0x00000000000c8947 */ /* 0x006fec0003800000 */
[----:B------:R-:W-:-:S07]  /*0210*/  MOV R8, 0x230 ;  /* 0x0000023000087802 */ /* 0x000fce0000000f00 */
[----:B------:R-:W-:Y:S05]  /*0220*/  CALL.REL.NOINC `($__internal_4_$__cuda_sm3x_div_rn_noftz_f32_slowpath) ;  /* 0x0000000000c47944 */ /* 0x000fea0003c00000 */
[----:B------:R-:W-:-:S07]  /*0230*/  IMAD.MOV.U32 R7, RZ, RZ, R4 ;  /* 0x000000ffff077224 */ /* 0x000fce00078e0004 */
.L_x_93:
[----:B------:R-:W-:Y:S05]  /*0240*/  BSYNC.RECONVERGENT B0 ;  /* 0x0000000000007941 */ /* 0x000fea0003800200 */
.L_x_92:
        /* <DEDUP_REMOVED lines=13> */
[----:B------:R-:W-:Y:S05]  /*0320*/  CALL.REL.NOINC `($__internal_4_$__cuda_sm3x_div_rn_noftz_f32_slowpath) ;  /* 0x0000000000847944 */ /* 0x000fea0003c00000 */
.L_x_95:
[----:B------:R-:W-:Y:S05]  /*0330*/  BSYNC.RECONVERGENT B0 ;  /* 0x0000000000007941 */ /* 0x000fea0003800200 */
.L_x_94:
        /* <DEDUP_REMOVED lines=14> */
[----:B------:R-:W-:-:S07]  /*0420*/  IMAD.MOV.U32 R8, RZ, RZ, R4 ;  /* 0x000000ffff087224 */ /* 0x000fce00078e0004 */
.L_x_97:
[----:B------:R-:W-:Y:S05]  /*0430*/  BSYNC.RECONVERGENT B0 ;  /* 0x0000000000007941 */ /* 0x000fea0003800200 */
.L_x_96:
[----:B------:R-:W0:Y:S01]  /*0440*/  LDCU.64 UR6, c[0x0][0x398] ;  /* 0x00007300ff0677ac */ /* 0x000e220008000a00 */
[----:B------:R-:W1:Y:S01]  /*0450*/  F2I.FLOOR.NTZ R8, R8 ;  /* 0x0000000800087305 */ /* 0x000e620000207100 */
[C---:B------:R-:W-:Y:S01]  /*0460*/  IMAD.SHL.U32 R4, R5.reuse, 0x4, RZ ;  /* 0x0000000405047824 */ /* 0x040fe200078e00ff */
[----:B------:R-:W-:Y:S01]  /*0470*/  SHF.L.U64.HI R10, R5, 0x2, R6 ;  /* 0x00000002050a7819 */ /* 0x000fe20000010206 */
[----:B------:R-:W2:Y:S01]  /*0480*/  LDCU.64 UR8, c[0x0][0x3a0] ;  /* 0x00007400ff0877ac */ /* 0x000ea20008000a00 */
[----:B------:R-:W-:Y:S02]  /*0490*/  IMAD R0, R7, 0x466f45d, RZ ;  /* 0x0466f45d07007824 */ /* 0x000fe400078e02ff */
[----:B------:R-:W-:Y:S01]  /*04a0*/  IMAD R9, R3, 0x127409f, RZ ;  /* 0x0127409f03097824 */ /* 0x000fe200078e02ff */
[C---:B0-----:R-:W-:Y:S02]  /*04b0*/  IADD3 R2, P0, PT, R4.reuse, UR6, RZ ;  /* 0x0000000604027c10 */ /* 0x041fe4000ff1e0ff */
[----:B--2---:R-:W-:Y:S01]  /*04c0*/  IADD3 R6, P1, PT, R4, UR8, RZ ;  /* 0x0000000804067c10 */ /* 0x004fe2000ff3e0ff */
[----:B-1----:R-:W-:Y:S01]  /*04d0*/  IMAD R4, R8, 0x4f9ffb7, RZ ;  /* 0x04f9ffb708047824 */ /* 0x002fe200078e02ff */
[----:B------:R-:W-:-:S02]  /*04e0*/  IADD3.X R3, PT, PT, R10, UR7, RZ, P0, !PT ;  /* 0x000000070a037c10 */ /* 0x000fc400087fe4ff */
[----:B------:R-:W-:Y:S02]  /*04f0*/  IADD3.X R7, PT, PT, R10, UR9, RZ, P1, !PT ;  /* 0x000000090a077c10 */ /* 0x000fe40008ffe4ff */
[----:B------:R-:W-:Y:S01]  /*0500*/  LOP3.LUT R9, R4, R9, R0, 0x96, !PT ;  /* 0x0000000904097212 */ /* 0x000fe200078e9600 */
[----:B------:R-:W-:Y:S04]  /*0510*/  STG.E desc[UR4][R2.64], R5 ;  /* 0x0000000502007986 */ /* 0x000fe8000c101904 */
[----:B------:R-:W-:Y:S01]  /*0520*/  STG.E desc[UR4][R6.64], R9 ;  /* 0x0000000906007986 */ /* 0x000fe2000c101904 */
[----:B------:R-:W-:Y:S05]  /*0530*/  EXIT ;  /* 0x000000000000794d */ /* 0x000fea0003800000 */
        .weak           $__internal_4_$__cuda_sm3x_div_rn_noftz_f32_slowpath
        .type           $__internal_4_$__cuda_sm3x_div_rn_noftz_f32_slowpath,@function
        .size           $__internal_4_$__cuda_sm3x_div_rn_noftz_f32_slowpath,(.L_x_115 - $__internal_4_$__cuda_sm3x_div_rn_noftz_f32_slowpath)
$__internal_4_$__cuda_sm3x_div_rn_noftz_f32_slowpath:
[----:B------:R-:W-:Y:S01]  /*0540*/  SHF.R.U32.HI R10, RZ, 0x17, R2 ;  /* 0x00000017ff0a7819 */ /* 0x000fe20000011602 */
[----:B------:R-:W-:Y:S01]  /*0550*/  BSSY.RECONVERGENT B1, `(.L_x_98) ;  /* 0x0000063000017945 */ /* 0x000fe20003800200 */
[----:B------:R-:W-:Y:S01]  /*0560*/  SHF.R.U32.HI R9, RZ, 0x17, R4 ;  /* 0x00000017ff097819 */ /* 0x000fe20000011604 */
[----:B------:R-:W-:Y:S01]  /*0570*/  IMAD.MOV.U32 R11, RZ, RZ, R2 ;  /* 0x000000ffff0b7224 */ /* 0x000fe200078e0002 */
[----:B------:R-:W-:Y:S02]  /*0580*/  LOP3.LUT R10, R10, 0xff, RZ, 0xc0, !PT ;  /* 0x000000ff0a0a7812 */ /* 0x000fe400078ec0ff */
[----:B------:R-:W-:-:S03]  /*0590*/  LOP3.LUT R14, R9, 0xff, RZ, 0xc0, !PT ;  /* 0x000000ff090e7812 */ /* 0x000fc600078ec0ff */
        /* <DEDUP_REMOVED lines=12> */
[----:B------:R-:W-:Y:S02]  /*0660*/  FSETP.NEU.FTZ.AND P2, PT, |R4|, +INF , PT ;  /* 0x7f8000000400780b */ /* 0x000fe40003f5d200 */
        /* <DEDUP_REMOVED lines=16> */
.L_x_99:
[----:B------:R-:W-:Y:S01]  /*0770*/  LEA R12, R10, 0xc0800000, 0x17 ;  /* 0xc08000000a0c7811 */ /* 0x000fe200078eb8ff */
[----:B------:R-:W-:Y:S04]  /*0780*/  BSSY.RECONVERGENT B2, `(.L_x_104) ;  /* 0x0000036000027945 */ /* 0x000fe80003800200 */
[----:B------:R-:W-:Y:S02]  /*0790*/  IMAD.IADD R12, R11, 0x1, -R12 ;  /* 0x000000010b0c7824 */ /* 0x000fe400078e0a0c */
[----:B------:R-:W-:Y:S02]  /*07a0*/  VIADD R11, R14, 0xffffff81 ;  /* 0xffffff810e0b7836 */ /* 0x000fe40000000000 */
[----:B------:R0:W1:Y:S01]  /*07b0*/  MUFU.RCP R13, R12 ;  /* 0x0000000c000d7308 */ /* 0x0000620000001000 */
[----:B------:R-:W-:Y:S01]  /*07c0*/  FADD.FTZ R15, -R12, -RZ ;  /* 0x800000ff0c0f7221 */ /* 0x000fe20000010100 */
[C---:B------:R-:W-:Y:S01]  /*07d0*/  IMAD R4, R11.reuse, -0x800000, R4 ;  /* 0xff8000000b047824 */ /* 0x040fe200078e0204 */
[----:B0-----:R-:W-:-:S05]  /*07e0*/  IADD3 R12, PT, PT, R11, 0x7f, -R10 ;  /* 0x0000007f0b0c7810 */ /* 0x001fca0007ffe80a */
[----:B------:R-:W-:Y:S02]  /*07f0*/  IMAD.IADD R9, R12, 0x1, R9 ;  /* 0x000000010c097824 */ /* 0x000fe400078e0209 */
        /* <DEDUP_REMOVED lines=20> */
[CCC-:B------:R-:W-:Y:S01]  /*0940*/  FFMA.RZ R9, R16.reuse, R14.reuse, R13.reuse ;  /* 0x0000000e10097223 */ /* 0x1c0fe2000000c00d */
[C---:B------:R-:W-:Y:S02]  /*0950*/  VIADD R12, R15.reuse, 0x20 ;  /* 0x000000200f0c7836 */ /* 0x040fe40000000000 */
[CCC-:B------:R-:W-:Y:S01]  /*0960*/  FFMA.RM R10, R16.reuse, R14.reuse, R13.reuse ;  /* 0x0000000e100a7223 */ /* 0x1c0fe2000000400d */
[----:B------:R-:W-:Y:S02]  /*0970*/  ISETP.NE.AND P2, PT, R15, RZ, PT ;  /* 0x000000ff0f00720c */ /* 0x000fe40003f45270 */
[----:B------:R-:W-:Y:S01]  /*0980*/  LOP3.LUT R11, R9, 0x7fffff, RZ, 0xc0, !PT ;  /* 0x007fffff090b7812 */ /* 0x000fe200078ec0ff */
[----:B------:R-:W-:Y:S01]  /*0990*/  FFMA.RP R9, R16, R14, R13 ;  /* 0x0000000e10097223 */ /* 0x000fe2000000800d */
[----:B------:R-:W-:Y:S01]  /*09a0*/  IMAD.MOV R13, RZ, RZ, -R15 ;  /* 0x000000ffff0d7224 */ /* 0x000fe200078e0a0f */
[----:B------:R-:W-:Y:S02]  /*09b0*/  ISETP.NE.AND P1, PT, R15, RZ, PT ;  /* 0x000000ff0f00720c */ /* 0x000fe40003f25270 */
        /* <DEDUP_REMOVED lines=14> */
.L_x_106:
[----:B------:R-:W-:-:S04]  /*0aa0*/  LOP3.LUT R4, R4, 0x80000000, RZ, 0xc0, !PT ;  /* 0x8000000004047812 */ /* 0x000fc800078ec0ff */
[----:B------:R-:W-:Y:S01]  /*0ab0*/  LOP3.LUT R4, R4, 0x7f800000, RZ, 0xfc, !PT ;  /* 0x7f80000004047812 */ /* 0x000fe200078efcff */
[----:B------:R-:W-:Y:S06]  /*0ac0*/  BRA `(.L_x_107) ;  /* 0x0000000000047947 */ /* 0x000fec0003800000 */
.L_x_105:
[----:B------:R-:W-:-:S07]  /*0ad0*/  IMAD R4, R9, 0x800000, R4 ;  /* 0x0080000009047824 */ /* 0x000fce00078e0204 */
.L_x_107:
[----:B------:R-:W-:Y:S05]  /*0ae0*/  BSYNC.RECONVERGENT B2 ;  /* 0x0000000000027941 */ /* 0x000fea0003800200 */
.L_x_104:
[----:B------:R-:W-:Y:S05]  /*0af0*/  BRA `(.L_x_108) ;  /* 0x0000000000207947 */ /* 0x000fea0003800000 */
.L_x_103:
[----:B------:R-:W-:-:S04]  /*0b00*/  LOP3.LUT R4, R11, 0x80000000, R4, 0x48, !PT ;  /* 0x800000000b047812 */ /* 0x000fc800078e4804 */
[----:B------:R-:W-:Y:S01]  /*0b10*/  LOP3.LUT R4, R4, 0x7f800000, RZ, 0xfc, !PT ;  /* 0x7f80000004047812 */ /* 0x000fe200078efcff */
[----:B------:R-:W-:Y:S06]  /*0b20*/  BRA `(.L_x_108) ;  /* 0x0000000000147947 */ /* 0x000fec0003800000 */
.L_x_102:
[----:B------:R-:W-:Y:S01]  /*0b30*/  LOP3.LUT R4, R11, 0x80000000, R4, 0x48, !PT ;  /* 0x800000000b047812 */ /* 0x000fe200078e4804 */
[----:B------:R-:W-:Y:S06]  /*0b40*/  BRA `(.L_x_108) ;  /* 0x00000000000c7947 */ /* 0x000fec0003800000 */
.L_x_101:
[----:B------:R-:W0:Y:S01]  /*0b50*/  MUFU.RSQ R4, -QNAN ;  /* 0xffc0000000047908 */ /* 0x000e220000001400 */
[----:B------:R-:W-:Y:S05]  /*0b60*/  BRA `(.L_x_108) ;  /* 0x0000000000047947 */ /* 0x000fea0003800000 */
.L_x_100:
[----:B------:R-:W-:-:S07]  /*0b70*/  FADD.FTZ R4, R4, R2 ;  /* 0x0000000204047221 */ /* 0x000fce0000010000 */
.L_x_108:
[----:B------:R-:W-:Y:S05]  /*0b80*/  BSYNC.RECONVERGENT B1 ;  /* 0x0000000000017941 */ /* 0x000fea0003800200 */
.L_x_98:
[----:B------:R-:W-:-:S04]  /*0b90*/  IMAD.MOV.U32 R9, RZ, RZ, 0x0 ;  /* 0x00000000ff097424 */ /* 0x000fc800078e00ff */
[----:B0-----:R-:W-:Y:S05]  /*0ba0*/  RET.REL.NODEC R8 `(_ZN10cuda_vgicp43init_indices_and_compute_cell_hashes_kernelEPK6float3mfPiPj) ;  /* 0xfffffff408147950 */ /* 0x001fea0003c3ffff */
.L_x_109:
        /* <DEDUP_REMOVED lines=13> */
.L_x_115:


//--------------------- .text._ZN3cub18CUB_300001_SM_10006detail11EmptyKernelIvEEvv --------------------------
	.section	.text._ZN3cub18CUB_300001_SM_10006detail11EmptyKernelIvEEvv,"ax",@progbits
	.align	128
        .global         _ZN3cub18CUB_300001_SM_10006detail11EmptyKernelIvEEvv
        .type           _ZN3cub18CUB_300001_SM_10006detail11EmptyKernelIvEEvv,@function
        .size           _ZN3cub18CUB_300001_SM_10006detail11EmptyKernelIvEEvv,(.L_x_121 - _ZN3cub18CUB_300001_SM_10006detail11EmptyKernelIvEEvv)
        .other          _ZN3cub18CUB_300001_SM_10006detail11EmptyKernelIvEEvv,@"STO_CUDA_ENTRY STV_DEFAULT"
_ZN3cub18CUB_300001_SM_10006detail11EmptyKernelIvEEvv:
.text._ZN3cub18CUB_300001_SM_10006detail11EmptyKernelIvEEvv:
[----:B------:R-:W-:Y:S01]  /*0000*/  LDC R1, c[0x0][0x37c] ;  /* 0x0000df00ff017b82 */ /* 0x000fe20000000800 */
[----:B------:R-:W-:Y:S05]  /*0010*/  EXIT ;  /* 0x000000000000794d */ /* 0x000fea0003800000 */
.L_x_110:
        /* <DEDUP_REMOVED lines=14> */
.L_x_121:


//--------------------- .nv.shared.reserved.0     --------------------------
	.section	.nv.shared.reserved.0,"aw",@nobits
	.weak		__nv_reservedSMEM_offset_0_alias
	.size		__nv_reservedSMEM_offset_0_alias, 0, 64
	.other		__nv_reservedSMEM_offset_0_alias,@"STO_CUDA_RESERVED_SHARED STV_DEFAULT"
__nv_reservedSMEM_offset_0_alias:
	.zero		0
	.zero		64


//--------------------- .nv.global                --------------------------
	.section	.nv.global,"aw",@nobits
.nv.global:
	.type		_ZN34_INTERNAL_75eac88f_4_k_cu_81a6e8b66thrust24THRUST_300001_SM_1000_NS12placeholders2_8E,@object
	.size		_ZN34_INTERNAL_75eac88f_4_k_cu_81a6e8b66thrust24THRUST_300001_SM_1000_NS12placeholders2_8E,(_ZN34_INTERNAL_75eac88f_4_k_cu_81a6e8b64cuda3std3__436_GLOBAL__N__75eac88f_4_k_cu_81a6e8b66ignoreE - _ZN34_INTERNAL_75eac88f_4_k_cu_81a6e8b66thrust24THRUST_300001_SM_1000_NS12placeholders2_8E)
_ZN34_INTERNAL_75eac88f_4_k_cu_81a6e8b66thrust24THRUST_300001_SM_1000_NS12placeholders2_8E:
	.zero		1
	.type		_ZN34_INTERNAL_75eac88f_4_k_cu_81a6e8b64cuda3std3__436_GLOBAL__N__75eac88f_4_k_cu_81a6e8b66ignoreE,@object
	.size		_ZN34_INTERNAL_75eac88f_4_k_cu_81a6e8b64cuda3std3__436_GLOBAL__N__75eac88f_4_k_cu_81a6e8b66ignoreE,(_ZN34_INTERNAL_75eac88f_4_k_cu_81a6e8b64cuda3std6ranges3__45__cpo4dataE - _ZN34_INTERNAL_75eac88f_4_k_cu_81a6e8b64cuda3std3__436_GLOBAL__N__75eac88f_4_k_cu_81a6e8b66ignoreE)
_ZN34_INTERNAL_75eac88f_4_k_cu_81a6e8b64cuda3std3__436_GLOBAL__N__75eac88f_4_k_cu_81a6e8b66ignoreE:
	.zero		1
	.type		_ZN34_INTERNAL_75eac88f_4_k_cu_81a6e8b64cuda3std6ranges3__45__cpo4dataE,@object
	.size		_ZN34_INTERNAL_75eac88f_4_k_cu_81a6e8b64cuda3std6ranges3__45__cpo4dataE,(_ZN34_INTERNAL_75eac88f_4_k_cu_81a6e8b66thrust24THRUST_300001_SM_1000_NS6system3cpp3parE - _ZN34_INTERNAL_75eac88f_4_k_cu_81a6e8b64cuda3std6ranges3__45__cpo4dataE)
_ZN34_INTERNAL_75eac88f_4_k_cu_81a6e8b64cuda3std6ranges3__45__cpo4dataE:
	.zero		1
	.type		_ZN34_INTERNAL_75eac88f_4_k_cu_81a6e8b66thrust24THRUST_300001_SM_1000_NS6system3cpp3parE,@object
	.size		_ZN34_INTERNAL_75eac88f_4_k_cu_81a6e8b66thrust24THRUST_300001_SM_1000_NS6system3cpp3parE,(_ZN34_INTERNAL_75eac88f_4_k_cu_81a6e8b64cuda3std3__45__cpo5beginE - _ZN34_INTERNAL_75eac88f_4_k_cu_81a6e8b66thrust24THRUST_300001_SM_1000_NS6system3cpp3parE)
_ZN34_INTERNAL_75eac88f_4_k_cu_81a6e8b66thrust24THRUST_300001_SM_1000_NS6system3cpp3parE:
	.zero		1
	.type		_ZN34_INTERNAL_75eac88f_4_k_cu_81a6e8b64cuda3std3__45__cpo5beginE,@object
	.size		_ZN34_INTERNAL_75eac88f_4_k_cu_81a6e8b64cuda3std3__45__cpo5beginE,(_ZN34_INTERNAL_75eac88f_4_k_cu_81a6e8b64cuda3std6ranges3__45__cpo5beginE - _ZN34_INTERNAL_75eac88f_4_k_cu_81a6e8b64cuda3std3__45__cpo5beginE)
_ZN34_INTERNAL_75eac88f_4_k_cu_81a6e8b64cuda3std3__45__cpo5beginE:
	.zero		1
	.type		_ZN34_INTERNAL_75eac88f_4_k_cu_81a6e8b64cuda3std6ranges3__45__cpo5beginE,@object
	.size		_ZN34_INTERNAL_75eac88f_4_k_cu_81a6e8b64cuda3std6ranges3__45__cpo5beginE,(_ZN34_INTERNAL_75eac88f_4_k_cu_81a6e8b66thrust24THRUST_300001_SM_1000_NS6deviceE - _ZN34_INTERNAL_75eac88f_4_k_cu_81a6e8b64cuda3std6ranges3__45__cpo5beginE)
_ZN34_INTERNAL_75eac88f_4_k_cu_81a6e8b64cuda3std6ranges3__45__cpo5beginE:
	.zero		1
	.type		_ZN34_INTERNAL_75eac88f_4_k_cu_81a6e8b66thrust24THRUST_300001_SM_1000_NS6deviceE,@object
	.size		_ZN34_INTERNAL_75eac88f_4_k_cu_81a6e8b66thrust24THRUST_300001_SM_1000_NS6deviceE,(_ZN34_INTERNAL_75eac88f_4_k_cu_81a6e8b64cuda3std3__47nulloptE - _ZN34_INTERNAL_75eac88f_4_k_cu_81a6e8b66thrust24THRUST_300001_SM_1000_NS6deviceE)
_ZN34_INTERNAL_75eac88f_4_k_cu_81a6e8b66thrust24THRUST_300001_SM_1000_NS6deviceE:
	.zero		1
	.type		_ZN34_INTERNAL_75eac88f_4_k_cu_81a6e8b64cuda3std3__47nulloptE,@object
	.size		_ZN34_INTERNAL_75eac88f_4_k_cu_81a6e8b64cuda3std3__47nulloptE,(_ZN34_INTERNAL_75eac88f_4_k_cu_81a6e8b64cuda3std6ranges3__45__cpo8distanceE - _ZN34_INTERNAL_75eac88f_4_k_cu_81a6e8b64cuda3std3__47nulloptE)
_ZN34_INTERNAL_75eac88f_4_k_cu_81a6e8b64cuda3std3__47nulloptE:
	.zero		1
	.type		_ZN34_INTERNAL_75eac88f_4_k_cu_81a6e8b64cuda3std6ranges3__45__cpo8distanceE,@object
	.size		_ZN34_INTERNAL_75eac88f_4_k_cu_81a6e8b64cuda3std6ranges3__45__cpo8distanceE,(_ZN34_INTERNAL_75eac88f_4_k_cu_81a6e8b66thrust24THRUST_300001_SM_1000_NS12placeholders2_4E - _ZN34_INTERNAL_75eac88f_4_k_cu_81a6e8b64cuda3std6ranges3__45__cpo8distanceE)
_ZN34_INTERNAL_75eac88f_4_k_cu_81a6e8b64cuda3std6ranges3__45__cpo8distanceE:
	.zero		1
	.type		_ZN34_INTERNAL_75eac88f_4_k_cu_81a6e8b66thrust24THRUST_300001_SM_1000_NS12placeholders2_4E,@object
	.size		_ZN34_INTERNAL_75eac88f_4_k_cu_81a6e8b66thrust24THRUST_300001_SM_1000_NS12placeholders2_4E,(_ZN34_INTERNAL_75eac88f_4_k_cu_81a6e8b64cuda3std3__45__cpo6rbeginE - _ZN34_INTERNAL_75eac88f_4_k_cu_81a6e8b66thrust24THRUST_300001_SM_1000_NS12placeholders2_4E)
_ZN34_INTERNAL_75eac88f_4_k_cu_81a6e8b66thrust24THRUST_300001_SM_1000_NS12placeholders2_4E:
	.zero		1
	.type		_ZN34_INTERNAL_75eac88f_4_k_cu_81a6e8b64cuda3std3__45__cpo6rbeginE,@object
	.size		_ZN34_INTERNAL_75eac88f_4_k_cu_81a6e8b64cuda3std3__45__cpo6rbeginE,(_ZN34_INTERNAL_75eac88f_4_k_cu_81a6e8b64cuda3std6ranges3__45__cpo7advanceE - _ZN34_INTERNAL_75eac88f_4_k_cu_81a6e8b64cuda3std3__45__cpo6rbeginE)
_ZN34_INTERNAL_75eac88f_4_k_cu_81a6e8b64cuda3std3__45__cpo6rbeginE:
	.zero		1
	.type		_ZN34_INTERNAL_75eac88f_4_k_cu_81a6e8b64cuda3std6ranges3__45__cpo7advanceE,@object
	.size		_ZN34_INTERNAL_75eac88f_4_k_cu_81a6e8b64cuda3std6ranges3__45__cpo7advanceE,(_ZN34_INTERNAL_75eac88f_4_k_cu_81a6e8b66thrust24THRUST_300001_SM_1000_NS12placeholders3_10E - _ZN34_INTERNAL_75eac88f_4_k_cu_81a6e8b64cuda3std6ranges3__45__cpo7advanceE)
_ZN34_INTERNAL_75eac88f_4_k_cu_81a6e8b64cuda3std6ranges3__45__cpo7advanceE:
	.zero		1
	.type		_ZN34_INTERNAL_75eac88f_4_k_cu_81a6e8b66thrust24THRUST_300001_SM_1000_NS12placeholders3_10E,@object
	.size		_ZN34_INTERNAL_75eac88f_4_k_cu_81a6e8b66thrust24THRUST_300001_SM_1000_NS12placeholders3_10E,(_ZN34_INTERNAL_75eac88f_4_k_cu_81a6e8b64cuda3std3__48in_placeE - _ZN34_INTERNAL_75eac88f_4_k_cu_81a6e8b66thrust24THRUST_300001_SM_1000_NS12placeholders3_10E)
_ZN34_INTERNAL_75eac88f_4_k_cu_81a6e8b66thrust24THRUST_300001_SM_1000_NS12placeholders3_10E:
	.zero		1
	.type		_ZN34_INTERNAL_75eac88f_4_k_cu_81a6e8b64cuda3std3__48in_placeE,@object
	.size		_ZN34_INTERNAL_75eac88f_4_k_cu_81a6e8b64cuda3std3__48in_placeE,(_ZN34_INTERNAL_75eac88f_4_k_cu_81a6e8b64cuda3std6ranges3__45__cpo4sizeE - _ZN34_INTERNAL_75eac88f_4_k_cu_81a6e8b64cuda3std3__48in_placeE)
_ZN34_INTERNAL_75eac88f_4_k_cu_81a6e8b64cuda3std3__48in_placeE:
	.zero		1
	.type		_ZN34_INTERNAL_75eac88f_4_k_cu_81a6e8b64cuda3std6ranges3__45__cpo4sizeE,@object
	.size		_ZN34_INTERNAL_75eac88f_4_k_cu_81a6e8b64cuda3std6ranges3__45__cpo4sizeE,(_ZN34_INTERNAL_75eac88f_4_k_cu_81a6e8b66thrust24THRUST_300001_SM_1000_NS12placeholders2_2E - _ZN34_INTERNAL_75eac88f_4_k_cu_81a6e8b64cuda3std6ranges3__45__cpo4sizeE)
_ZN34_INTERNAL_75eac88f_4_k_cu_81a6e8b64cuda3std6ranges3__45__cpo4sizeE:
	.zero		1
	.type		_ZN34_INTERNAL_75eac88f_4_k_cu_81a6e8b66thrust24THRUST_300001_SM_1000_NS12placeholders2_2E,@object
	.size		_ZN34_INTERNAL_75eac88f_4_k_cu_81a6e8b66thrust24THRUST_300001_SM_1000_NS12placeholders2_2E,(_ZN34_INTERNAL_75eac88f_4_k_cu_81a6e8b64cuda3std3__45__cpo6cbeginE - _ZN34_INTERNAL_75eac88f_4_k_cu_81a6e8b66thrust24THRUST_300001_SM_1000_NS12placeholders2_2E)
_ZN34_INTERNAL_75eac88f_4_k_cu_81a6e8b66thrust24THRUST_300001_SM_1000_NS12placeholders2_2E:
	.zero		1
	.type		_ZN34_INTERNAL_75eac88f_4_k_cu_81a6e8b64cuda3std3__45__cpo6cbeginE,@object
	.size		_ZN34_INTERNAL_75eac88f_4_k_cu_81a6e8b64cuda3std3__45__cpo6cbeginE,(_ZN34_INTERNAL_75eac88f_4_k_cu_81a6e8b64cuda3std6ranges3__45__cpo6cbeginE - _ZN34_INTERNAL_75eac88f_4_k_cu_81a6e8b64cuda3std3__45__cpo6cbeginE)
_ZN34_INTERNAL_75eac88f_4_k_cu_81a6e8b64cuda3std3__45__cpo6cbeginE:
	.zero		1
	.type		_ZN34_INTERNAL_75eac88f_4_k_cu_81a6e8b64cuda3std6ranges3__45__cpo6cbeginE,@object
	.size		_ZN34_INTERNAL_75eac88f_4_k_cu_81a6e8b64cuda3std6ranges3__45__cpo6cbeginE,(_ZN34_INTERNAL_75eac88f_4_k_cu_81a6e8b66thrust24THRUST_300001_SM_1000_NS12placeholders2_6E - _ZN34_INTERNAL_75eac88f_4_k_cu_81a6e8b64cuda3std6ranges3__45__cpo6cbeginE)
_ZN34_INTERNAL_75eac88f_4_k_cu_81a6e8b64cuda3std6ranges3__45__cpo6cbeginE:
	.zero		1
	.type		_ZN34_INTERNAL_75eac88f_4_k_cu_81a6e8b66thrust24THRUST_300001_SM_1000_NS12placeholders2_6E,@object
	.size		_ZN34_INTERNAL_75eac88f_4_k_cu_81a6e8b66thrust24THRUST_300001_SM_1000_NS12placeholders2_6E,(_ZN34_INTERNAL_75eac88f_4_k_cu_81a6e8b64cuda3std3__45__cpo7crbeginE - _ZN34_INTERNAL_75eac88f_4_k_cu_81a6e8b66thrust24THRUST_300001_SM_1000_NS12placeholders2_6E)
_ZN34_INTERNAL_75eac88f_4_k_cu_81a6e8b66thrust24THRUST_300001_SM_1000_NS12placeholders2_6E:
	.zero		1
	.type		_ZN34_INTERNAL_75eac88f_4_k_cu_81a6e8b64cuda3std3__45__cpo7crbeginE,@object
	.size		_ZN34_INTERNAL_75eac88f_4_k_cu_81a6e8b64cuda3std3__45__cpo7crbeginE,(_ZN34_INTERNAL_75eac88f_4_k_cu_81a6e8b64cuda3std6ranges3__45__cpo4nextE - _ZN34_INTERNAL_75eac88f_4_k_cu_81a6e8b64cuda3std3__45__cpo7crbeginE)
_ZN34_INTERNAL_75eac88f_4_k_cu_81a6e8b64cuda3std3__45__cpo7crbeginE:
	.zero		1
	.type		_ZN34_INTERNAL_75eac88f_4_k_cu_81a6e8b64cuda3std6ranges3__45__cpo4nextE,@object
	.size		_ZN34_INTERNAL_75eac88f_4_k_cu_81a6e8b64cuda3std6ranges3__45__cpo4nextE,(_ZN34_INTERNAL_75eac88f_4_k_cu_81a6e8b64cuda3std6ranges3__45__cpo4swapE - _ZN34_INTERNAL_75eac88f_4_k_cu_81a6e8b64cuda3std6ranges3__45__cpo4nextE)
_ZN34_INTERNAL_75eac88f_4_k_cu_81a6e8b64cuda3std6ranges3__45__cpo4nextE:
	.zero		1
	.type		_ZN34_INTERNAL_75eac88f_4_k_cu_81a6e8b64cuda3std6ranges3__45__cpo4swapE,@object
	.size		_ZN34_INTERNAL_75eac88f_4_k_cu_81a6e8b64cuda3std6ranges3__45__cpo4swapE,(_ZN34_INTERNAL_75eac88f_4_k_cu_81a6e8b66thrust24THRUST_300001_SM_1000_NS8cuda_cub10par_nosyncE - _ZN34_INTERNAL_75eac88f_4_k_cu_81a6e8b64cuda3std6ranges3__45__cpo4swapE)
_ZN34_INTERNAL_75eac88f_4_k_cu_81a6e8b64cuda3std6ranges3__45__cpo4swapE:
	.zero		1
	.type		_ZN34_INTERNAL_75eac88f_4_k_cu_81a6e8b66thrust24THRUST_300001_SM_1000_NS8cuda_cub10par_nosyncE,@object
	.size		_ZN34_INTERNAL_75eac88f_4_k_cu_81a6e8b66thrust24THRUST_300001_SM_1000_NS8cuda_cub10par_nosyncE,(_ZN34_INTERNAL_75eac88f_4_k_cu_81a6e8b66thrust24THRUST_300001_SM_1000_NS3seqE - _ZN34_INTERNAL_75eac88f_4_k_cu_81a6e8b66thrust24THRUST_300001_SM_1000_NS8cuda_cub10par_nosyncE)
_ZN34_INTERNAL_75eac88f_4_k_cu_81a6e8b66thrust24THRUST_300001_SM_1000_NS8cuda_cub10par_nosyncE:
	.zero		1
	.type		_ZN34_INTERNAL_75eac88f_4_k_cu_81a6e8b66thrust24THRUST_300001_SM_1000_NS3seqE,@object
	.size		_ZN34_INTERNAL_75eac88f_4_k_cu_81a6e8b66thrust24THRUST_300001_SM_1000_NS3seqE,(_ZN34_INTERNAL_75eac88f_4_k_cu_81a6e8b64cuda3std3__420unreachable_sentinelE - _ZN34_INTERNAL_75eac88f_4_k_cu_81a6e8b66thrust24THRUST_300001_SM_1000_NS3seqE)
_ZN34_INTERNAL_75eac88f_4_k_cu_81a6e8b66thrust24THRUST_300001_SM_1000_NS3seqE:
	.zero		1
	.type		_ZN34_INTERNAL_75eac88f_4_k_cu_81a6e8b64cuda3std3__420unreachable_sentinelE,@object
	.size		_ZN34_INTERNAL_75eac88f_4_k_cu_81a6e8b64cuda3std3__420unreachable_sentinelE,(_ZN34_INTERNAL_75eac88f_4_k_cu_81a6e8b64cuda3std6ranges3__45__cpo5ssizeE - _ZN34_INTERNAL_75eac88f_4_k_cu_81a6e8b64cuda3std3__420unreachable_sentinelE)
_ZN34_INTERNAL_75eac88f_4_k_cu_81a6e8b64cuda3std3__420unreachable_sentinelE:
	.zero		1
	.type		_ZN34_INTERNAL_75eac88f_4_k_cu_81a6e8b64cuda3std6ranges3__45__cpo5ssizeE,@object
	.size		_ZN34_INTERNAL_75eac88f_4_k_cu_81a6e8b64cuda3std6ranges3__45__cpo5ssizeE,(_ZN34_INTERNAL_75eac88f_4_k_cu_81a6e8b66thrust24THRUST_300001_SM_1000_NS12placeholders2_3E - _ZN34_INTERNAL_75eac88f_4_k_cu_81a6e8b64cuda3std6ranges3__45__cpo5ssizeE)
_ZN34_INTERNAL_75eac88f_4_k_cu_81a6e8b64cuda3std6ranges3__45__cpo5ssizeE:
	.zero		1
	.type		_ZN34_INTERNAL_75eac88f_4_k_cu_81a6e8b66thrust24THRUST_300001_SM_1000_NS12placeholders2_3E,@object
	.size		_ZN34_INTERNAL_75eac88f_4_k_cu_81a6e8b66thrust24THRUST_300001_SM_1000_NS12placeholders2_3E,(_ZN34_INTERNAL_75eac88f_4_k_cu_81a6e8b64cuda3std3__45__cpo4cendE - _ZN34_INTERNAL_75eac88f_4_k_cu_81a6e8b66thrust24THRUST_300001_SM_1000_NS12placeholders2_3E)
_ZN34_INTERNAL_75eac88f_4_k_cu_81a6e8b66thrust24THRUST_300001_SM_1000_NS12placeholders2_3E:
	.zero		1
	.type		_ZN34_INTERNAL_75eac88f_4_k_cu_81a6e8b64cuda3std3__45__cpo4cendE,@object
	.size		_ZN34_INTERNAL_75eac88f_4_k_cu_81a6e8b64cuda3std3__45__cpo4cendE,(_ZN34_INTERNAL_75eac88f_4_k_cu_81a6e8b64cuda3std6ranges3__45__cpo4cendE - _ZN34_INTERNAL_75eac88f_4_k_cu_81a6e8b64cuda3std3__45__cpo4cendE)
_ZN34_INTERNAL_75eac88f_4_k_cu_81a6e8b64cuda3std3__45__cpo4cendE:
	.zero		1
	.type		_ZN34_INTERNAL_75eac88f_4_k_cu_81a6e8b64cuda3std6ranges3__45__cpo4cendE,@object
	.size		_ZN34_INTERNAL_75eac88f_4_k_cu_81a6e8b64cuda3std6ranges3__45__cpo4cendE,(_ZN34_INTERNAL_75eac88f_4_k_cu_81a6e8b66thrust24THRUST_300001_SM_1000_NS12placeholders2_7E - _ZN34_INTERNAL_75eac88f_4_k_cu_81a6e8b64cuda3std6ranges3__45__cpo4cendE)
_ZN34_INTERNAL_75eac88f_4_k_cu_81a6e8b64cuda3std6ranges3__45__cpo4cendE:
	.zero		1
	.type		_ZN34_INTERNAL_75eac88f_4_k_cu_81a6e8b66thrust24THRUST_300001_SM_1000_NS12placeholders2_7E,@object
	.size		_ZN34_INTERNAL_75eac88f_4_k_cu_81a6e8b66thrust24THRUST_300001_SM_1000_NS12placeholders2_7E,(_ZN34_INTERNAL_75eac88f_4_k_cu_81a6e8b64cuda3std3__45__cpo5crendE - _ZN34_INTERNAL_75eac88f_4_k_cu_81a6e8b66thrust24THRUST_300001_SM_1000_NS12placeholders2_7E)
_ZN34_INTERNAL_75eac88f_4_k_cu_81a6e8b66thrust24THRUST_300001_SM_1000_NS12placeholders2_7E:
	.zero		1
	.type		_ZN34_INTERNAL_75eac88f_4_k_cu_81a6e8b64cuda3std3__45__cpo5crendE,@object
	.size		_ZN34_INTERNAL_75eac88f_4_k_cu_81a6e8b64cuda3std3__45__cpo5crendE,(_ZN34_INTERNAL_75eac88f_4_k_cu_81a6e8b64cuda3std6ranges3__45__cpo4prevE - _ZN34_INTERNAL_75eac88f_4_k_cu_81a6e8b64cuda3std3__45__cpo5crendE)
_ZN34_INTERNAL_75eac88f_4_k_cu_81a6e8b64cuda3std3__45__cpo5crendE:
	.zero		1
	.type		_ZN34_INTERNAL_75eac88f_4_k_cu_81a6e8b64cuda3std6ranges3__45__cpo4prevE,@object
	.size		_ZN34_INTERNAL_75eac88f_4_k_cu_81a6e8b64cuda3std6ranges3__45__cpo4prevE,(_ZN34_INTERNAL_75eac88f_4_k_cu_81a6e8b64cuda3std6ranges3__45__cpo9iter_moveE - _ZN34_INTERNAL_75eac88f_4_k_cu_81a6e8b64cuda3std6ranges3__45__cpo4prevE)
_ZN34_INTERNAL_75eac88f_4_k_cu_81a6e8b64cuda3std6ranges3__45__cpo4prevE:
	.zero		1
	.type		_ZN34_INTERNAL_75eac88f_4_k_cu_81a6e8b64cuda3std6ranges3__45__cpo9iter_moveE,@object
	.size		_ZN34_INTERNAL_75eac88f_4_k_cu_81a6e8b64cuda3std6ranges3__45__cpo9iter_moveE,(_ZN34_INTERNAL_75eac88f_4_k_cu_81a6e8b66thrust24THRUST_300001_SM_1000_NS6system6detail10sequential3seqE - _ZN34_INTERNAL_75eac88f_4_k_cu_81a6e8b64cuda3std6ranges3__45__cpo9iter_moveE)
_ZN34_INTERNAL_75eac88f_4_k_cu_81a6e8b64cuda3std6ranges3__45__cpo9iter_moveE:
	.zero		1
	.type		_ZN34_INTERNAL_75eac88f_4_k_cu_81a6e8b66thrust24THRUST_300001_SM_1000_NS6system6detail10sequential3seqE,@object
	.size		_ZN34_INTERNAL_75eac88f_4_k_cu_81a6e8b66thrust24THRUST_300001_SM_1000_NS6system6detail10sequential3seqE,(_ZN34_INTERNAL_75eac88f_4_k_cu_81a6e8b66thrust24THRUST_300001_SM_1000_NS12placeholders2_9E - _ZN34_INTERNAL_75eac88f_4_k_cu_81a6e8b66thrust24THRUST_300001_SM_1000_NS6system6detail10sequential3seqE)
_ZN34_INTERNAL_75eac88f_4_k_cu_81a6e8b66thrust24THRUST_300001_SM_1000_NS6system6detail10sequential3seqE:
	.zero		1
	.type		_ZN34_INTERNAL_75eac88f_4_k_cu_81a6e8b66thrust24THRUST_300001_SM_1000_NS12placeholders2_9E,@object
	.size		_ZN34_INTERNAL_75eac88f_4_k_cu_81a6e8b66thrust24THRUST_300001_SM_1000_NS12placeholders2_9E,(_ZN34_INTERNAL_75eac88f_4_k_cu_81a6e8b64cuda3std3__419piecewise_constructE - _ZN34_INTERNAL_75eac88f_4_k_cu_81a6e8b66thrust24THRUST_300001_SM_1000_NS12placeholders2_9E)
_ZN34_INTERNAL_75eac88f_4_k_cu_81a6e8b66thrust24THRUST_300001_SM_1000_NS12placeholders2_9E:
	.zero		1
	.type		_ZN34_INTERNAL_75eac88f_4_k_cu_81a6e8b64cuda3std3__419piecewise_constructE,@object
	.size		_ZN34_INTERNAL_75eac88f_4_k_cu_81a6e8b64cuda3std3__419piecewise_constructE,(_ZN34_INTERNAL_75eac88f_4_k_cu_81a6e8b64cuda3std6ranges3__45__cpo5cdataE - _ZN34_INTERNAL_75eac88f_4_k_cu_81a6e8b64cuda3std3__419piecewise_constructE)
_ZN34_INTERNAL_75eac88f_4_k_cu_81a6e8b64cuda3std3__419piecewise_constructE:
	.zero		1
	.type		_ZN34_INTERNAL_75eac88f_4_k_cu_81a6e8b64cuda3std6ranges3__45__cpo5cdataE,@object
	.size		_ZN34_INTERNAL_75eac88f_4_k_cu_81a6e8b64cuda3std6ranges3__45__cpo5cdataE,(_ZN34_INTERNAL_75eac88f_4_k_cu_81a6e8b66thrust24THRUST_300001_SM_1000_NS12placeholders2_1E - _ZN34_INTERNAL_75eac88f_4_k_cu_81a6e8b64cuda3std6ranges3__45__cpo5cdataE)
_ZN34_INTERNAL_75eac88f_4_k_cu_81a6e8b64cuda3std6ranges3__45__cpo5cdataE:
	.zero		1
	.type		_ZN34_INTERNAL_75eac88f_4_k_cu_81a6e8b66thrust24THRUST_300001_SM_1000_NS12placeholders2_1E,@object
	.size		_ZN34_INTERNAL_75eac88f_4_k_cu_81a6e8b66thrust24THRUST_300001_SM_1000_NS12placeholders2_1E,(_ZN34_INTERNAL_75eac88f_4_k_cu_81a6e8b64cuda3std3__45__cpo3endE - _ZN34_INTERNAL_75eac88f_4_k_cu_81a6e8b66thrust24THRUST_300001_SM_1000_NS12placeholders2_1E)
_ZN34_INTERNAL_75eac88f_4_k_cu_81a6e8b66thrust24THRUST_300001_SM_1000_NS12placeholders2_1E:
	.zero		1
	.type		_ZN34_INTERNAL_75eac88f_4_k_cu_81a6e8b64cuda3std3__45__cpo3endE,@object
	.size		_ZN34_INTERNAL_75eac88f_4_k_cu_81a6e8b64cuda3std3__45__cpo3endE,(_ZN34_INTERNAL_75eac88f_4_k_cu_81a6e8b64cuda3std6ranges3__45__cpo3endE - _ZN34_INTERNAL_75eac88f_4_k_cu_81a6e8b64cuda3std3__45__cpo3endE)
_ZN34_INTERNAL_75eac88f_4_k_cu_81a6e8b64cuda3std3__45__cpo3endE:
	.zero		1
	.type		_ZN34_INTERNAL_75eac88f_4_k_cu_81a6e8b64cuda3std6ranges3__45__cpo3endE,@object
	.size		_ZN34_INTERNAL_75eac88f_4_k_cu_81a6e8b64cuda3std6ranges3__45__cpo3endE,(_ZN34_INTERNAL_75eac88f_4_k_cu_81a6e8b66thrust24THRUST_300001_SM_1000_NS12placeholders2_5E - _ZN34_INTERNAL_75eac88f_4_k_cu_81a6e8b64cuda3std6ranges3__45__cpo3endE)
_ZN34_INTERNAL_75eac88f_4_k_cu_81a6e8b64cuda3std6ranges3__45__cpo3endE:
	.zero		1
	.type		_ZN34_INTERNAL_75eac88f_4_k_cu_81a6e8b66thrust24THRUST_300001_SM_1000_NS12placeholders2_5E,@object
	.size		_ZN34_INTERNAL_75eac88f_4_k_cu_81a6e8b66thrust24THRUST_300001_SM_1000_NS12placeholders2_5E,(_ZN34_INTERNAL_75eac88f_4_k_cu_81a6e8b64cuda3std3__45__cpo4rendE - _ZN34_INTERNAL_75eac88f_4_k_cu_81a6e8b66thrust24THRUST_300001_SM_1000_NS12placeholders2_5E)
_ZN34_INTERNAL_75eac88f_4_k_cu_81a6e8b66thrust24THRUST_300001_SM_1000_NS12placeholders2_5E:
	.zero		1
	.type		_ZN34_INTERNAL_75eac88f_4_k_cu_81a6e8b64cuda3std3__45__cpo4rendE,@object
	.size		_ZN34_INTERNAL_75eac88f_4_k_cu_81a6e8b64cuda3std3__45__cpo4rendE,(_ZN34_INTERNAL_75eac88f_4_k_cu_81a6e8b64cuda3std6ranges3__45__cpo9iter_swapE - _ZN34_INTERNAL_75eac88f_4_k_cu_81a6e8b64cuda3std3__45__cpo4rendE)
_ZN34_INTERNAL_75eac88f_4_k_cu_81a6e8b64cuda3std3__45__cpo4rendE:
	.zero		1
	.type		_ZN34_INTERNAL_75eac88f_4_k_cu_81a6e8b64cuda3std6ranges3__45__cpo9iter_swapE,@object
	.size		_ZN34_INTERNAL_75eac88f_4_k_cu_81a6e8b64cuda3std6ranges3__45__cpo9iter_swapE,(_ZN34_INTERNAL_75eac88f_4_k_cu_81a6e8b64cuda3std3__48unexpectE - _ZN34_INTERNAL_75eac88f_4_k_cu_81a6e8b64cuda3std6ranges3__45__cpo9iter_swapE)
_ZN34_INTERNAL_75eac88f_4_k_cu_81a6e8b64cuda3std6ranges3__45__cpo9iter_swapE:
	.zero		1
	.type		_ZN34_INTERNAL_75eac88f_4_k_cu_81a6e8b64cuda3std3__48unexpectE,@object
	.size		_ZN34_INTERNAL_75eac88f_4_k_cu_81a6e8b64cuda3std3__48unexpectE,(_ZN34_INTERNAL_75eac88f_4_k_cu_81a6e8b66thrust24THRUST_300001_SM_1000_NS8cuda_cub3parE - _ZN34_INTERNAL_75eac88f_4_k_cu_81a6e8b64cuda3std3__48unexpectE)
_ZN34_INTERNAL_75eac88f_4_k_cu_81a6e8b64cuda3std3__48unexpectE:
	.zero		1
	.type		_ZN34_INTERNAL_75eac88f_4_k_cu_81a6e8b66thrust24THRUST_300001_SM_1000_NS8cuda_cub3parE,@object
	.size		_ZN34_INTERNAL_75eac88f_4_k_cu_81a6e8b66thrust24THRUST_300001_SM_1000_NS8cuda_cub3parE,(.L_29 - _ZN34_INTERNAL_75eac88f_4_k_cu_81a6e8b66thrust24THRUST_300001_SM_1000_NS8cuda_cub3parE)
_ZN34_INTERNAL_75eac88f_4_k_cu_81a6e8b66thrust24THRUST_300001_SM_1000_NS8cuda_cub3parE:
	.zero		1
.L_29:


//--------------------- .nv.constant0._ZN10cuda_vgicp42compute_voxel_means_and_covariances_kernelEPK6float3PKiS4_S4_PKfPfS7_ --------------------------
	.section	.nv.constant0._ZN10cuda_vgicp42compute_voxel_means_and_covariances_kernelEPK6float3PKiS4_S4_PKfPfS7_,"a",@progbits
	.sectionflags	@""
	.align	4
.nv.constant0._ZN10cuda_vgicp42compute_voxel_means_and_covariances_kernelEPK6float3PKiS4_S4_PKfPfS7_:
	.zero		952


//--------------------- .nv.constant0._ZN10cuda_vgicp32compute_point_covariances_kernelEPK6float3mPKiPf --------------------------
	.section	.nv.constant0._ZN10cuda_vgicp32compute_point_covariances_kernelEPK6float3mPKiPf,"a",@progbits
	.sectionflags	@""
	.align	4
.nv.constant0._ZN10cuda_vgicp32compute_point_covariances_kernelEPK6float3mPKiPf:
	.zero		928


//--------------------- .nv.constant0._ZN10cuda_vgicp31find_k_nearest_neighbors_kernelEPK6float3mPKjPKiS4_S6_S6_S6_fPi --------------------------
	.section	.nv.constant0._ZN10cuda_vgicp31find_k_nearest_neighbors_kernelEPK6float3mPKjPKiS4_S6_S6_S6_fPi,"a",@progbits
	.sectionflags	@""
	.align	4
.nv.constant0._ZN10cuda_vgicp31find_k_nearest_neighbors_kernelEPK6float3mPKjPKiS4_S6_S6_S6_fPi:
	.zero		976


//--------------------- .nv.constant0._ZN10cuda_vgicp26compute_cell_ranges_kernelEPKjPiS2_Pji --------------------------
	.section	.nv.constant0._ZN10cuda_vgicp26compute_cell_ranges_kernelEPKjPiS2_Pji,"a",@progbits
	.sectionflags	@""
	.align	4
.nv.constant0._ZN10cuda_vgicp26compute_cell_ranges_kernelEPKjPiS2_Pji:
	.zero		932


//--------------------- .nv.constant0._ZN10cuda_vgicp43init_indices_and_compute_cell_hashes_kernelEPK6float3mfPiPj --------------------------
	.section	.nv.constant0._ZN10cuda_vgicp43init_indices_and_compute_cell_hashes_kernelEPK6float3mfPiPj,"a",@progbits
	.sectionflags	@""
	.align	4
.nv.constant0._ZN10cuda_vgicp43init_indices_and_compute_cell_hashes_kernelEPK6float3mfPiPj:
	.zero		936


//--------------------- .nv.constant0._ZN3cub18CUB_300001_SM_10006detail11EmptyKernelIvEEvv --------------------------
	.section	.nv.constant0._ZN3cub18CUB_300001_SM_10006detail11EmptyKernelIvEEvv,"a",@progbits
	.sectionflags	@""
	.align	4
.nv.constant0._ZN3cub18CUB_300001_SM_10006detail11EmptyKernelIvEEvv:
	.zero		896


//--------------------- SYMBOLS --------------------------

	.type		.nv.reservedSmem.offset0,@object
	.size		.nv.reservedSmem.offset0,0x4
